// auto-generated by cutlass_sweep.gemm — config: {"arch": "sm_100", "cluster_m": 4, "cluster_n": 2, "dtype": "e5m2", "dtype_b": "e5m2", "layout": "nt", "stages": 0, "tile_k": 32, "tile_m": 64, "tile_n": 64}
#include "cutlass/cutlass.h"
#include "cutlass/gemm/collective/collective_builder.hpp"
#include "cutlass/gemm/device/gemm_universal_adapter.h"
#include "cutlass/gemm/kernel/gemm_universal.hpp"
#include "cutlass/epilogue/collective/collective_builder.hpp"

using ElemA = cutlass::float_e5m2_t;
using ElemB = cutlass::float_e5m2_t;
using ElemCD = cutlass::float_e5m2_t;
using Acc  = float;
using TileShape    = cute::Shape<cute::_64, cute::_64, cute::_32>;
using ClusterShape = cute::Shape<cute::_4, cute::_2, cute::_1>;

using CollectiveEpilogue = typename cutlass::epilogue::collective::CollectiveBuilder<
    cutlass::arch::Sm100, cutlass::arch::OpClassTensorOp,
    TileShape, ClusterShape,
    cutlass::epilogue::collective::EpilogueTileAuto,
    Acc, Acc,
    ElemCD, cutlass::layout::RowMajor, 128 / cutlass::sizeof_bits<ElemCD>::value,
    ElemCD, cutlass::layout::RowMajor, 128 / cutlass::sizeof_bits<ElemCD>::value,
    cutlass::epilogue::collective::EpilogueScheduleAuto
  >::CollectiveOp;

using CollectiveMainloop = typename cutlass::gemm::collective::CollectiveBuilder<
    cutlass::arch::Sm100, cutlass::arch::OpClassTensorOp,
    ElemA, cutlass::layout::RowMajor, 128 / cutlass::sizeof_bits<ElemA>::value,
    ElemB, cutlass::layout::ColumnMajor, 128 / cutlass::sizeof_bits<ElemB>::value,
    Acc,
    TileShape, ClusterShape,
    cutlass::gemm::collective::StageCountAutoCarveout<static_cast<int>(sizeof(typename CollectiveEpilogue::SharedStorage))>,
    cutlass::gemm::collective::KernelScheduleAuto
  >::CollectiveOp;

using GemmKernel = cutlass::gemm::kernel::GemmUniversal<
    cute::Shape<int,int,int,int>,
    CollectiveMainloop,
    CollectiveEpilogue
>;
using Gemm = cutlass::gemm::device::GemmUniversalAdapter<GemmKernel>;

// Force the device kernel symbol into the cubin without needing a host main.
auto* _anchor = &cutlass::device_kernel<GemmKernel>;


// ===== COMPILED SASS (sm_100a) =====

	.target	sm_100a

	.elftype	@"ET_EXEC"


//--------------------- .note.nv.tkinfo           --------------------------
	.section	.note.nv.tkinfo,"",@"SHT_NOTE"
	.sectionflags	@"SHF_NOTE_NV_TKINFO"
	.tkinfo
        /*0018*/ 	.word	0x00000002
        /*0030*/ 	.string	""
        /*0030*/ 	.string	"ptxas"
        /*0030*/ 	.string	"Cuda compilation tools, release 13.0, V13.0.88"
        /*0030*/ 	.string	"Build cuda_13.0.r13.0/compiler.36424714_0"
        /*0030*/ 	.string	"-arch sm_100a -m 64 "



//--------------------- .note.nv.cuinfo           --------------------------
	.section	.note.nv.cuinfo,"",@"SHT_NOTE"
	.sectionflags	@"SHF_NOTE_NV_CUINFO"
        /*0018*/ 	.short	0x0002
        /*001a*/ 	.short	0x0064
        /*001c*/ 	.short	0x0082
	.zero		2


//--------------------- .nv.info                  --------------------------
	.section	.nv.info,"",@"SHT_CUDA_INFO"
	.align	4


	//----- nvinfo : EIATTR_REGCOUNT
	.align		4
        /*0000*/ 	.byte	0x04, 0x2f
        /*0002*/ 	.short	(.L_19 - .L_18)
	.align		4
.L_18:
        /*0004*/ 	.word	index@(_ZN7cutlass13device_kernelINS_4gemm6kernel13GemmUniversalIN4cute5tupleIJiiiiEEENS1_10collective13CollectiveMmaINS1_35MainloopSm100TmaUmmaWarpSpecializedILi54ELi2ELi4ENS5_IJNS4_1CILi4EEENSA_ILi2EEENSA_ILi1EEEEEEEENS5_IJNSA_ILi64EEESG_NSA_ILi32EEEEEENS_12float_e5m2_tENS5_IJlSD_lEEESJ_SK_NS4_8TiledMMAINS4_8MMA_AtomIJNS4_10MMA_TraitsINS4_19SM100_MMA_F8F6F4_SSEJSJ_SJ_fSG_SG_NS4_17integral_constantINS4_4UMMA5MajorELSR_0EEESS_NSP_INSQ_7ScaleInELST_0EEESU_EEEEEENS4_6LayoutINS5_IJSD_SD_SD_EEENS5_IJNSA_ILi0EEESZ_SZ_EEEEENS5_IJNS4_10UnderscoreES12_S12_EEEEENS4_23SM90_TMA_LOAD_MULTICASTENS4_14ComposedLayoutINS4_7SwizzleILi1ELi4ELi3EEENS4_18smem_ptr_flag_bitsILi8EEENSX_INS5_IJNSA_ILi8EEESH_EEENS5_IJSH_SD_EEEEEEEvNS4_8identityES15_S1F_vS1G_EENS_8epilogue10collective18CollectiveEpilogueINS1I_23Sm100TmaWarpSpecializedILi1ELi1ELi32ELb0ELb0EEEJSI_NS5_IJNSX_ISG_SD_EES1N_EEESJ_SK_SJ_SK_NS1I_6fusion15FusionCallbacksIS1M_NS1P_17LinearCombinationISJ_fSJ_fLNS_15FloatRoundStyleE2EEESI_S1O_JEEENS4_5SM1004TMEM4LOAD26SM100_TMEM_LOAD_16dp32b32xENS4_13SM90_TMA_LOADENS16_INS17_ILi2ELi4ELi3EEES1A_NSX_INS5_IJS1B_SG_EEENS5_IJSG_SD_EEEEEEENS4_39AutoVectorizingCopyWithAssumedAlignmentILi128EEENS4_14SM90_TMA_STOREES24_S26_S26_EEEvvEEEEvNT_6ParamsE)
        /*0008*/ 	.word	0x00000059


	//----- nvinfo : EIATTR_FRAME_SIZE
	.align		4
.L_19:
        /*000c*/ 	.byte	0x04, 0x11
        /*000e*/ 	.short	(.L_21 - .L_20)
	.align		4
.L_20:
        /*0010*/ 	.word	index@($__internal_2_$__cuda_sm10x_tcgen05_guardrail_trap_unallocated_columns_being_dealloced)
        /*0014*/ 	.word	0x00000000


	//----- nvinfo : EIATTR_FRAME_SIZE
	.align		4
.L_21:
        /*0018*/ 	.byte	0x04, 0x11
        /*001a*/ 	.short	(.L_23 - .L_22)
	.align		4
.L_22:
        /*001c*/ 	.word	index@($__internal_1_$__cuda_sm10x_tcgen05_guardrail_trap_phase_invalid_during_alloc)
        /*0020*/ 	.word	0x00000000


	//----- nvinfo : EIATTR_FRAME_SIZE
	.align		4
.L_23:
        /*0024*/ 	.byte	0x04, 0x11
        /*0026*/ 	.short	(.L_25 - .L_24)
	.align		4
.L_24:
        /*0028*/ 	.word	index@($__internal_0_$__cuda_sm10x_tcgen05_guardrail_trap_col_being_dealloced_not_returned_by_alloc)
        /*002c*/ 	.word	0x00000000


	//----- nvinfo : EIATTR_FRAME_SIZE
	.align		4
.L_25:
        /*0030*/ 	.byte	0x04, 0x11
        /*0032*/ 	.short	(.L_27 - .L_26)
	.align		4
.L_26:
        /*0034*/ 	.word	index@(_ZN7cutlass13device_kernelINS_4gemm6kernel13GemmUniversalIN4cute5tupleIJiiiiEEENS1_10collective13CollectiveMmaINS1_35MainloopSm100TmaUmmaWarpSpecializedILi54ELi2ELi4ENS5_IJNS4_1CILi4EEENSA_ILi2EEENSA_ILi1EEEEEEEENS5_IJNSA_ILi64EEESG_NSA_ILi32EEEEEENS_12float_e5m2_tENS5_IJlSD_lEEESJ_SK_NS4_8TiledMMAINS4_8MMA_AtomIJNS4_10MMA_TraitsINS4_19SM100_MMA_F8F6F4_SSEJSJ_SJ_fSG_SG_NS4_17integral_constantINS4_4UMMA5MajorELSR_0EEESS_NSP_INSQ_7ScaleInELST_0EEESU_EEEEEENS4_6LayoutINS5_IJSD_SD_SD_EEENS5_IJNSA_ILi0EEESZ_SZ_EEEEENS5_IJNS4_10UnderscoreES12_S12_EEEEENS4_23SM90_TMA_LOAD_MULTICASTENS4_14ComposedLayoutINS4_7SwizzleILi1ELi4ELi3EEENS4_18smem_ptr_flag_bitsILi8EEENSX_INS5_IJNSA_ILi8EEESH_EEENS5_IJSH_SD_EEEEEEEvNS4_8identityES15_S1F_vS1G_EENS_8epilogue10collective18CollectiveEpilogueINS1I_23Sm100TmaWarpSpecializedILi1ELi1ELi32ELb0ELb0EEEJSI_NS5_IJNSX_ISG_SD_EES1N_EEESJ_SK_SJ_SK_NS1I_6fusion15FusionCallbacksIS1M_NS1P_17LinearCombinationISJ_fSJ_fLNS_15FloatRoundStyleE2EEESI_S1O_JEEENS4_5SM1004TMEM4LOAD26SM100_TMEM_LOAD_16dp32b32xENS4_13SM90_TMA_LOADENS16_INS17_ILi2ELi4ELi3EEES1A_NSX_INS5_IJS1B_SG_EEENS5_IJSG_SD_EEEEEEENS4_39AutoVectorizingCopyWithAssumedAlignmentILi128EEENS4_14SM90_TMA_STOREES24_S26_S26_EEEvvEEEEvNT_6ParamsE)
        /*0038*/ 	.word	0x00000000


	//----- nvinfo : EIATTR_MIN_STACK_SIZE
	.align		4
.L_27:
        /*003c*/ 	.byte	0x04, 0x12
        /*003e*/ 	.short	(.L_29 - .L_28)
	.align		4
.L_28:
        /*0040*/ 	.word	index@(_ZN7cutlass13device_kernelINS_4gemm6kernel13GemmUniversalIN4cute5tupleIJiiiiEEENS1_10collective13CollectiveMmaINS1_35MainloopSm100TmaUmmaWarpSpecializedILi54ELi2ELi4ENS5_IJNS4_1CILi4EEENSA_ILi2EEENSA_ILi1EEEEEEEENS5_IJNSA_ILi64EEESG_NSA_ILi32EEEEEENS_12float_e5m2_tENS5_IJlSD_lEEESJ_SK_NS4_8TiledMMAINS4_8MMA_AtomIJNS4_10MMA_TraitsINS4_19SM100_MMA_F8F6F4_SSEJSJ_SJ_fSG_SG_NS4_17integral_constantINS4_4UMMA5MajorELSR_0EEESS_NSP_INSQ_7ScaleInELST_0EEESU_EEEEEENS4_6LayoutINS5_IJSD_SD_SD_EEENS5_IJNSA_ILi0EEESZ_SZ_EEEEENS5_IJNS4_10UnderscoreES12_S12_EEEEENS4_23SM90_TMA_LOAD_MULTICASTENS4_14ComposedLayoutINS4_7SwizzleILi1ELi4ELi3EEENS4_18smem_ptr_flag_bitsILi8EEENSX_INS5_IJNSA_ILi8EEESH_EEENS5_IJSH_SD_EEEEEEEvNS4_8identityES15_S1F_vS1G_EENS_8epilogue10collective18CollectiveEpilogueINS1I_23Sm100TmaWarpSpecializedILi1ELi1ELi32ELb0ELb0EEEJSI_NS5_IJNSX_ISG_SD_EES1N_EEESJ_SK_SJ_SK_NS1I_6fusion15FusionCallbacksIS1M_NS1P_17LinearCombinationISJ_fSJ_fLNS_15FloatRoundStyleE2EEESI_S1O_JEEENS4_5SM1004TMEM4LOAD26SM100_TMEM_LOAD_16dp32b32xENS4_13SM90_TMA_LOADENS16_INS17_ILi2ELi4ELi3EEES1A_NSX_INS5_IJS1B_SG_EEENS5_IJSG_SD_EEEEEEENS4_39AutoVectorizingCopyWithAssumedAlignmentILi128EEENS4_14SM90_TMA_STOREES24_S26_S26_EEEvvEEEEvNT_6ParamsE)
        /*0044*/ 	.word	0x00000000
.L_29:


//--------------------- .nv.compat                --------------------------
	.section	.nv.compat,"",@"SHT_CUDA_COMPAT_INFO"
	.align	4
        /*0000*/ 	.byte	0x02, 0x09, 0x01, 0x00, 0x02, 0x02, 0x02, 0x00, 0x02, 0x05, 0x05, 0x00, 0x03, 0x07, 0x01, 0x01
        /*0010*/ 	.byte	0x02, 0x03, 0x01, 0x00, 0x02, 0x06, 0x01, 0x00, 0x04, 0x0b, 0x08, 0x00, 0x09, 0x00, 0x00, 0x00
        /*0020*/ 	.byte	0x00, 0x00, 0x00, 0x00


//--------------------- .nv.info._ZN7cutlass13device_kernelINS_4gemm6kernel13GemmUniversalIN4cute5tupleIJiiiiEEENS1_10collective13CollectiveMmaINS1_35MainloopSm100TmaUmmaWarpSpecializedILi54ELi2ELi4ENS5_IJNS4_1CILi4EEENSA_ILi2EEENSA_ILi1EEEEEEEENS5_IJNSA_ILi64EEESG_NSA_ILi32EEEEEENS_12float_e5m2_tENS5_IJlSD_lEEESJ_SK_NS4_8TiledMMAINS4_8MMA_AtomIJNS4_10MMA_TraitsINS4_19SM100_MMA_F8F6F4_SSEJSJ_SJ_fSG_SG_NS4_17integral_constantINS4_4UMMA5MajorELSR_0EEESS_NSP_INSQ_7ScaleInELST_0EEESU_EEEEEENS4_6LayoutINS5_IJSD_SD_SD_EEENS5_IJNSA_ILi0EEESZ_SZ_EEEEENS5_IJNS4_10UnderscoreES12_S12_EEEEENS4_23SM90_TMA_LOAD_MULTICASTENS4_14ComposedLayoutINS4_7SwizzleILi1ELi4ELi3EEENS4_18smem_ptr_flag_bitsILi8EEENSX_INS5_IJNSA_ILi8EEESH_EEENS5_IJSH_SD_EEEEEEEvNS4_8identityES15_S1F_vS1G_EENS_8epilogue10collective18CollectiveEpilogueINS1I_23Sm100TmaWarpSpecializedILi1ELi1ELi32ELb0ELb0EEEJSI_NS5_IJNSX_ISG_SD_EES1N_EEESJ_SK_SJ_SK_NS1I_6fusion15FusionCallbacksIS1M_NS1P_17LinearCombinationISJ_fSJ_fLNS_15FloatRoundStyleE2EEESI_S1O_JEEENS4_5SM1004TMEM4LOAD26SM100_TMEM_LOAD_16dp32b32xENS4_13SM90_TMA_LOADENS16_INS17_ILi2ELi4ELi3EEES1A_NSX_INS5_IJS1B_SG_EEENS5_IJSG_SD_EEEEEEENS4_39AutoVectorizingCopyWithAssumedAlignmentILi128EEENS4_14SM90_TMA_STOREES24_S26_S26_EEEvvEEEEvNT_6ParamsE --------------------------
	.section	.nv.info._ZN7cutlass13device_kernelINS_4gemm6kernel13GemmUniversalIN4cute5tupleIJiiiiEEENS1_10collective13CollectiveMmaINS1_35MainloopSm100TmaUmmaWarpSpecializedILi54ELi2ELi4ENS5_IJNS4_1CILi4EEENSA_ILi2EEENSA_ILi1EEEEEEEENS5_IJNSA_ILi64EEESG_NSA_ILi32EEEEEENS_12float_e5m2_tENS5_IJlSD_lEEESJ_SK_NS4_8TiledMMAINS4_8MMA_AtomIJNS4_10MMA_TraitsINS4_19SM100_MMA_F8F6F4_SSEJSJ_SJ_fSG_SG_NS4_17integral_constantINS4_4UMMA5MajorELSR_0EEESS_NSP_INSQ_7ScaleInELST_0EEESU_EEEEEENS4_6LayoutINS5_IJSD_SD_SD_EEENS5_IJNSA_ILi0EEESZ_SZ_EEEEENS5_IJNS4_10UnderscoreES12_S12_EEEEENS4_23SM90_TMA_LOAD_MULTICASTENS4_14ComposedLayoutINS4_7SwizzleILi1ELi4ELi3EEENS4_18smem_ptr_flag_bitsILi8EEENSX_INS5_IJNSA_ILi8EEESH_EEENS5_IJSH_SD_EEEEEEEvNS4_8identityES15_S1F_vS1G_EENS_8epilogue10collective18CollectiveEpilogueINS1I_23Sm100TmaWarpSpecializedILi1ELi1ELi32ELb0ELb0EEEJSI_NS5_IJNSX_ISG_SD_EES1N_EEESJ_SK_SJ_SK_NS1I_6fusion15FusionCallbacksIS1M_NS1P_17LinearCombinationISJ_fSJ_fLNS_15FloatRoundStyleE2EEESI_S1O_JEEENS4_5SM1004TMEM4LOAD26SM100_TMEM_LOAD_16dp32b32xENS4_13SM90_TMA_LOADENS16_INS17_ILi2ELi4ELi3EEES1A_NSX_INS5_IJS1B_SG_EEENS5_IJSG_SD_EEEEEEENS4_39AutoVectorizingCopyWithAssumedAlignmentILi128EEENS4_14SM90_TMA_STOREES24_S26_S26_EEEvvEEEEvNT_6ParamsE,"",@"SHT_CUDA_INFO"
	.sectionflags	@""
	.align	4


	//----- nvinfo : EIATTR_CUDA_API_VERSION
	.align		4
        /*0000*/ 	.byte	0x04, 0x37
        /*0002*/ 	.short	(.L_31 - .L_30)
.L_30:
        /*0004*/ 	.word	0x00000082


	//----- nvinfo : EIATTR_KPARAM_INFO
	.align		4
.L_31:
        /*0008*/ 	.byte	0x04, 0x17
        /*000a*/ 	.short	(.L_33 - .L_32)
.L_32:
        /*000c*/ 	.word	0x00000000
        /*0010*/ 	.short	0x0000
        /*0012*/ 	.short	0x0000
        /*0014*/ 	.byte	0x00, 0xf0, 0x01, 0x20


	//----- nvinfo : EIATTR_AT_ENTRY_FRAGMENTS
	.align		4
.L_33:
        /*0018*/ 	.byte	0x04, 0x4f
        /*001a*/ 	.short	(.L_35 - .L_34)


	//   ....[0]....
.L_34:
        /*001c*/ 	.word	0x00000006


	//----- nvinfo : EIATTR_RESERVED_SMEM_USED
	.align		4
.L_35:
        /*0020*/ 	.byte	0x01, 0x41
	.zero		2


	//----- nvinfo : EIATTR_SPARSE_MMA_MASK
	.align		4
        /*0024*/ 	.byte	0x03, 0x50
        /*0026*/ 	.short	0x0000


	//----- nvinfo : EIATTR_TCGEN05_1CTA_USED
	.align		4
        /*0028*/ 	.byte	0x01, 0x51
	.zero		2


	//----- nvinfo : EIATTR_MAXREG_COUNT
	.align		4
        /*002c*/ 	.byte	0x03, 0x1b
        /*002e*/ 	.short	0x00ff


	//----- nvinfo : EIATTR_NUM_BARRIERS
	.align		4
        /*0030*/ 	.byte	0x02, 0x4c
        /*0032*/ 	.byte	0x07
	.zero		1


	//----- nvinfo : EIATTR_EXTERNS
	.align		4
        /*0034*/ 	.byte	0x04, 0x0f
        /*0036*/ 	.short	(.L_37 - .L_36)


	//   ....[0]....
	.align		4
.L_36:
        /*0038*/ 	.word	index@(__assertfail)


	//----- nvinfo : EIATTR_MERCURY_ISA_VERSION
	.align		4
.L_37:
        /*003c*/ 	.byte	0x03, 0x5f
        /*003e*/ 	.short	0x0101


	//----- nvinfo : EIATTR_INT_WARP_WIDE_INSTR_OFFSETS
	.align		4
        /*0040*/ 	.byte	0x04, 0x31
        /*0042*/ 	.short	(.L_39 - .L_38)


	//   ....[0]....
.L_38:
        /*0044*/ 	.word	0x00005fc0


	//   ....[1]....
        /*0048*/ 	.word	0x00005ff0


	//   ....[2]....
        /*004c*/ 	.word	0x00006010


	//   ....[3]....
        /*0050*/ 	.word	0x00006b40


	//   ....[4]....
        /*0054*/ 	.word	0x00006bf0


	//----- nvinfo : EIATTR_COOP_GROUP_MASK_REGIDS
	.align		4
.L_39:
        /*0058*/ 	.byte	0x04, 0x29
        /*005a*/ 	.short	(.L_41 - .L_40)


	//   ....[0]....
.L_40:
        /*005c*/ 	.word	0xffffffff


	//   ....[1]....
        /*0060*/ 	.word	0xffffffff


	//   ....[2]....
        /*0064*/ 	.word	0xffffffff


	//   ....[3]....
        /*0068*/ 	.word	0xffffffff


	//   ....[4]....
        /*006c*/ 	.word	0xffffffff


	//   ....[5]....
        /*0070*/ 	.word	0xffffffff


	//   ....[6]....
        /*0074*/ 	.word	0xffffffff


	//   ....[7]....
        /*0078*/ 	.word	0xffffffff


	//   ....[8]....
        /*007c*/ 	.word	0xffffffff


	//   ....[9]....
        /*0080*/ 	.word	0xffffffff


	//   ....[10]....
        /*0084*/ 	.word	0xffffffff


	//   ....[11]....
        /*0088*/ 	.word	0xffffffff


	//   ....[12]....
        /*008c*/ 	.word	0xffffffff


	//   ....[13]....
        /*0090*/ 	.word	0xffffffff


	//----- nvinfo : EIATTR_COOP_GROUP_INSTR_OFFSETS
	.align		4
.L_41:
        /*0094*/ 	.byte	0x04, 0x28
        /*0096*/ 	.short	(.L_43 - .L_42)


	//   ....[0]....
.L_42:
        /*0098*/ 	.word	0x00000080


	//   ....[1]....
        /*009c*/ 	.word	0x000004e0


	//   ....[2]....
        /*00a0*/ 	.word	0x00000d00


	//   ....[3]....
        /*00a4*/ 	.word	0x00000e40


	//   ....[4]....
        /*00a8*/ 	.word	0x00000f40


	//   ....[5]....
        /*00ac*/ 	.word	0x000010b0


	//   ....[6]....
        /*00b0*/ 	.word	0x00001250


	//   ....[7]....
        /*00b4*/ 	.word	0x00001400


	//   ....[8]....
        /*00b8*/ 	.word	0x00002840


	//   ....[9]....
        /*00bc*/ 	.word	0x00005300


	//   ....[10]....
        /*00c0*/ 	.word	0x00005510


	//   ....[11]....
        /*00c4*/ 	.word	0x00005540


	//   ....[12]....
        /*00c8*/ 	.word	0x00005ea0


	//   ....[13]....
        /*00cc*/ 	.word	0x000060d0


	//----- nvinfo : EIATTR_VRC_CTA_INIT_COUNT
	.align		4
.L_43:
        /*00d0*/ 	.byte	0x02, 0x4a
        /*00d2*/ 	.byte	0x80
	.zero		1


	//----- nvinfo : EIATTR_SYSCALL_OFFSETS
	.align		4
        /*00d4*/ 	.byte	0x04, 0x46
        /*00d6*/ 	.short	(.L_45 - .L_44)


	//   ....[0]....
.L_44:
        /*00d8*/ 	.word	0x00007760


	//   ....[1]....
        /*00dc*/ 	.word	0x000078a0


	//   ....[2]....
        /*00e0*/ 	.word	0x00008020


	//----- nvinfo : EIATTR_MBARRIER_INSTR_OFFSETS
	.align		4
.L_45:
        /*00e4*/ 	.byte	0x04, 0x39
        /*00e6*/ 	.short	(.L_47 - .L_46)


	//   ....[0]....
.L_46:
        /*00e8*/ 	.word	0x00000620
        /*00ec*/ 	.word	0x000000ff
        /*00f0*/ 	.word	0x00000000
        /*00f4*/ 	.short	0x0100
        /*00f6*/ 	.byte	0x04
	.zero		1


	//   ....[1]....
        /*00f8*/ 	.word	0x00000630
        /*00fc*/ 	.word	0x000000ff
        /*0100*/ 	.word	0x000001b0
        /*0104*/ 	.short	0x0100
        /*0106*/ 	.byte	0x04
	.zero		1


	//   ....[2]....
        /*0108*/ 	.word	0x00000640
        /*010c*/ 	.word	0x000000ff
        /*0110*/ 	.word	0x00000008
        /*0114*/ 	.short	0x0100
        /*0116*/ 	.byte	0x04
	.zero		1


	//   ....[3]....
        /*0118*/ 	.word	0x00000650
        /*011c*/ 	.word	0x000000ff
        /*0120*/ 	.word	0x000001b8
        /*0124*/ 	.short	0x0100
        /*0126*/ 	.byte	0x04
	.zero		1


	//   ....[4]....
        /*0128*/ 	.word	0x00000660
        /*012c*/ 	.word	0x000000ff
        /*0130*/ 	.word	0x00000010
        /*0134*/ 	.short	0x0100
        /*0136*/ 	.byte	0x04
	.zero		1


	//   ....[5]....
        /*0138*/ 	.word	0x00000670
        /*013c*/ 	.word	0x000000ff
        /*0140*/ 	.word	0x000001c0
        /*0144*/ 	.short	0x0100
        /*0146*/ 	.byte	0x04
	.zero		1


	//   ....[6]....
        /*0148*/ 	.word	0x00000680
        /*014c*/ 	.word	0x000000ff
        /*0150*/ 	.word	0x00000018
        /*0154*/ 	.short	0x0100
        /*0156*/ 	.byte	0x04
	.zero		1


	//   ....[7]....
        /*0158*/ 	.word	0x00000690
        /*015c*/ 	.word	0x000000ff
        /*0160*/ 	.word	0x000001c8
        /*0164*/ 	.short	0x0100
        /*0166*/ 	.byte	0x04
	.zero		1


	//   ....[8]....
        /*0168*/ 	.word	0x000006a0
        /*016c*/ 	.word	0x000000ff
        /*0170*/ 	.word	0x00000020
        /*0174*/ 	.short	0x0100
        /*0176*/ 	.byte	0x04
	.zero		1


	//   ....[9]....
        /*0178*/ 	.word	0x000006b0
        /*017c*/ 	.word	0x000000ff
        /*0180*/ 	.word	0x000001d0
        /*0184*/ 	.short	0x0100
        /*0186*/ 	.byte	0x04
	.zero		1


	//   ....[10]....
        /*0188*/ 	.word	0x000006c0
        /*018c*/ 	.word	0x000000ff
        /*0190*/ 	.word	0x00000028
        /*0194*/ 	.short	0x0100
        /*0196*/ 	.byte	0x04
	.zero		1


	//   ....[11]....
        /*0198*/ 	.word	0x000006d0
        /*019c*/ 	.word	0x000000ff
        /*01a0*/ 	.word	0x000001d8
        /*01a4*/ 	.short	0x0100
        /*01a6*/ 	.byte	0x04
	.zero		1


	//   ....[12]....
        /*01a8*/ 	.word	0x000006e0
        /*01ac*/ 	.word	0x000000ff
        /*01b0*/ 	.word	0x00000030
        /*01b4*/ 	.short	0x0100
        /*01b6*/ 	.byte	0x04
	.zero		1


	//   ....[13]....
        /*01b8*/ 	.word	0x000006f0
        /*01bc*/ 	.word	0x000000ff
        /*01c0*/ 	.word	0x000001e0
        /*01c4*/ 	.short	0x0100
        /*01c6*/ 	.byte	0x04
	.zero		1


	//   ....[14]....
        /*01c8*/ 	.word	0x00000700
        /*01cc*/ 	.word	0x000000ff
        /*01d0*/ 	.word	0x00000038
        /*01d4*/ 	.short	0x0100
        /*01d6*/ 	.byte	0x04
	.zero		1


	//   ....[15]....
        /*01d8*/ 	.word	0x00000710
        /*01dc*/ 	.word	0x000000ff
        /*01e0*/ 	.word	0x000001e8
        /*01e4*/ 	.short	0x0100
        /*01e6*/ 	.byte	0x04
	.zero		1


	//   ....[16]....
        /*01e8*/ 	.word	0x00000720
        /*01ec*/ 	.word	0x000000ff
        /*01f0*/ 	.word	0x00000040
        /*01f4*/ 	.short	0x0100
        /*01f6*/ 	.byte	0x04
	.zero		1


	//   ....[17]....
        /*01f8*/ 	.word	0x00000730
        /*01fc*/ 	.word	0x000000ff
        /*0200*/ 	.word	0x000001f0
        /*0204*/ 	.short	0x0100
        /*0206*/ 	.byte	0x04
	.zero		1


	//   ....[18]....
        /*0208*/ 	.word	0x00000740
        /*020c*/ 	.word	0x000000ff
        /*0210*/ 	.word	0x00000048
        /*0214*/ 	.short	0x0100
        /*0216*/ 	.byte	0x04
	.zero		1


	//   ....[19]....
        /*0218*/ 	.word	0x00000750
        /*021c*/ 	.word	0x000000ff
        /*0220*/ 	.word	0x000001f8
        /*0224*/ 	.short	0x0100
        /*0226*/ 	.byte	0x04
	.zero		1


	//   ....[20]....
        /*0228*/ 	.word	0x00000760
        /*022c*/ 	.word	0x000000ff
        /*0230*/ 	.word	0x00000050
        /*0234*/ 	.short	0x0100
        /*0236*/ 	.byte	0x04
	.zero		1


	//   ....[21]....
        /*0238*/ 	.word	0x00000770
        /*023c*/ 	.word	0x000000ff
        /*0240*/ 	.word	0x00000200
        /*0244*/ 	.short	0x0100
        /*0246*/ 	.byte	0x04
	.zero		1


	//   ....[22]....
        /*0248*/ 	.word	0x00000780
        /*024c*/ 	.word	0x000000ff
        /*0250*/ 	.word	0x00000058
        /*0254*/ 	.short	0x0100
        /*0256*/ 	.byte	0x04
	.zero		1


	//   ....[23]....
        /*0258*/ 	.word	0x00000790
        /*025c*/ 	.word	0x000000ff
        /*0260*/ 	.word	0x00000208
        /*0264*/ 	.short	0x0100
        /*0266*/ 	.byte	0x04
	.zero		1


	//   ....[24]....
        /*0268*/ 	.word	0x000007a0
        /*026c*/ 	.word	0x000000ff
        /*0270*/ 	.word	0x00000060
        /*0274*/ 	.short	0x0100
        /*0276*/ 	.byte	0x04
	.zero		1


	//   ....[25]....
        /*0278*/ 	.word	0x000007b0
        /*027c*/ 	.word	0x000000ff
        /*0280*/ 	.word	0x00000210
        /*0284*/ 	.short	0x0100
        /*0286*/ 	.byte	0x04
	.zero		1


	//   ....[26]....
        /*0288*/ 	.word	0x000007c0
        /*028c*/ 	.word	0x000000ff
        /*0290*/ 	.word	0x00000068
        /*0294*/ 	.short	0x0100
        /*0296*/ 	.byte	0x04
	.zero		1


	//   ....[27]....
        /*0298*/ 	.word	0x000007d0
        /*029c*/ 	.word	0x000000ff
        /*02a0*/ 	.word	0x00000218
        /*02a4*/ 	.short	0x0100
        /*02a6*/ 	.byte	0x04
	.zero		1


	//   ....[28]....
        /*02a8*/ 	.word	0x000007e0
        /*02ac*/ 	.word	0x000000ff
        /*02b0*/ 	.word	0x00000070
        /*02b4*/ 	.short	0x0100
        /*02b6*/ 	.byte	0x04
	.zero		1


	//   ....[29]....
        /*02b8*/ 	.word	0x000007f0
        /*02bc*/ 	.word	0x000000ff
        /*02c0*/ 	.word	0x00000220
        /*02c4*/ 	.short	0x0100
        /*02c6*/ 	.byte	0x04
	.zero		1


	//   ....[30]....
        /*02c8*/ 	.word	0x00000800
        /*02cc*/ 	.word	0x000000ff
        /*02d0*/ 	.word	0x00000078
        /*02d4*/ 	.short	0x0100
        /*02d6*/ 	.byte	0x04
	.zero		1


	//   ....[31]....
        /*02d8*/ 	.word	0x00000810
        /*02dc*/ 	.word	0x000000ff
        /*02e0*/ 	.word	0x00000228
        /*02e4*/ 	.short	0x0100
        /*02e6*/ 	.byte	0x04
	.zero		1


	//   ....[32]....
        /*02e8*/ 	.word	0x00000820
        /*02ec*/ 	.word	0x000000ff
        /*02f0*/ 	.word	0x00000080
        /*02f4*/ 	.short	0x0100
        /*02f6*/ 	.byte	0x04
	.zero		1


	//   ....[33]....
        /*02f8*/ 	.word	0x00000830
        /*02fc*/ 	.word	0x000000ff
        /*0300*/ 	.word	0x00000230
        /*0304*/ 	.short	0x0100
        /*0306*/ 	.byte	0x04
	.zero		1


	//   ....[34]....
        /*0308*/ 	.word	0x00000840
        /*030c*/ 	.word	0x000000ff
        /*0310*/ 	.word	0x00000088
        /*0314*/ 	.short	0x0100
        /*0316*/ 	.byte	0x04
	.zero		1


	//   ....[35]....
        /*0318*/ 	.word	0x00000850
        /*031c*/ 	.word	0x000000ff
        /*0320*/ 	.word	0x00000238
        /*0324*/ 	.short	0x0100
        /*0326*/ 	.byte	0x04
	.zero		1


	//   ....[36]....
        /*0328*/ 	.word	0x00000860
        /*032c*/ 	.word	0x000000ff
        /*0330*/ 	.word	0x00000090
        /*0334*/ 	.short	0x0100
        /*0336*/ 	.byte	0x04
	.zero		1


	//   ....[37]....
        /*0338*/ 	.word	0x00000870
        /*033c*/ 	.word	0x000000ff
        /*0340*/ 	.word	0x00000240
        /*0344*/ 	.short	0x0100
        /*0346*/ 	.byte	0x04
	.zero		1


	//   ....[38]....
        /*0348*/ 	.word	0x00000880
        /*034c*/ 	.word	0x000000ff
        /*0350*/ 	.word	0x00000098
        /*0354*/ 	.short	0x0100
        /*0356*/ 	.byte	0x04
	.zero		1


	//   ....[39]....
        /*0358*/ 	.word	0x00000890
        /*035c*/ 	.word	0x000000ff
        /*0360*/ 	.word	0x00000248
        /*0364*/ 	.short	0x0100
        /*0366*/ 	.byte	0x04
	.zero		1


	//   ....[40]....
        /*0368*/ 	.word	0x000008a0
        /*036c*/ 	.word	0x000000ff
        /*0370*/ 	.word	0x000000a0
        /*0374*/ 	.short	0x0100
        /*0376*/ 	.byte	0x04
	.zero		1


	//   ....[41]....
        /*0378*/ 	.word	0x000008b0
        /*037c*/ 	.word	0x000000ff
        /*0380*/ 	.word	0x00000250
        /*0384*/ 	.short	0x0100
        /*0386*/ 	.byte	0x04
	.zero		1


	//   ....[42]....
        /*0388*/ 	.word	0x000008c0
        /*038c*/ 	.word	0x000000ff
        /*0390*/ 	.word	0x000000a8
        /*0394*/ 	.short	0x0100
        /*0396*/ 	.byte	0x04
	.zero		1


	//   ....[43]....
        /*0398*/ 	.word	0x000008d0
        /*039c*/ 	.word	0x000000ff
        /*03a0*/ 	.word	0x00000258
        /*03a4*/ 	.short	0x0100
        /*03a6*/ 	.byte	0x04
	.zero		1


	//   ....[44]....
        /*03a8*/ 	.word	0x000008e0
        /*03ac*/ 	.word	0x000000ff
        /*03b0*/ 	.word	0x000000b0
        /*03b4*/ 	.short	0x0100
        /*03b6*/ 	.byte	0x04
	.zero		1


	//   ....[45]....
        /*03b8*/ 	.word	0x000008f0
        /*03bc*/ 	.word	0x000000ff
        /*03c0*/ 	.word	0x00000260
        /*03c4*/ 	.short	0x0100
        /*03c6*/ 	.byte	0x04
	.zero		1


	//   ....[46]....
        /*03c8*/ 	.word	0x00000900
        /*03cc*/ 	.word	0x000000ff
        /*03d0*/ 	.word	0x000000b8
        /*03d4*/ 	.short	0x0100
        /*03d6*/ 	.byte	0x04
	.zero		1


	//   ....[47]....
        /*03d8*/ 	.word	0x00000910
        /*03dc*/ 	.word	0x000000ff
        /*03e0*/ 	.word	0x00000268
        /*03e4*/ 	.short	0x0100
        /*03e6*/ 	.byte	0x04
	.zero		1


	//   ....[48]....
        /*03e8*/ 	.word	0x00000920
        /*03ec*/ 	.word	0x000000ff
        /*03f0*/ 	.word	0x000000c0
        /*03f4*/ 	.short	0x0100
        /*03f6*/ 	.byte	0x04
	.zero		1


	//   ....[49]....
        /*03f8*/ 	.word	0x00000930
        /*03fc*/ 	.word	0x000000ff
        /*0400*/ 	.word	0x00000270
        /*0404*/ 	.short	0x0100
        /*0406*/ 	.byte	0x04
	.zero		1


	//   ....[50]....
        /*0408*/ 	.word	0x00000940
        /*040c*/ 	.word	0x000000ff
        /*0410*/ 	.word	0x000000c8
        /*0414*/ 	.short	0x0100
        /*0416*/ 	.byte	0x04
	.zero		1


	//   ....[51]....
        /*0418*/ 	.word	0x00000950
        /*041c*/ 	.word	0x000000ff
        /*0420*/ 	.word	0x00000278
        /*0424*/ 	.short	0x0100
        /*0426*/ 	.byte	0x04
	.zero		1


	//   ....[52]....
        /*0428*/ 	.word	0x00000960
        /*042c*/ 	.word	0x000000ff
        /*0430*/ 	.word	0x000000d0
        /*0434*/ 	.short	0x0100
        /*0436*/ 	.byte	0x04
	.zero		1


	//   ....[53]....
        /*0438*/ 	.word	0x00000970
        /*043c*/ 	.word	0x000000ff
        /*0440*/ 	.word	0x00000280
        /*0444*/ 	.short	0x0100
        /*0446*/ 	.byte	0x04
	.zero		1


	//   ....[54]....
        /*0448*/ 	.word	0x00000980
        /*044c*/ 	.word	0x000000ff
        /*0450*/ 	.word	0x000000d8
        /*0454*/ 	.short	0x0100
        /*0456*/ 	.byte	0x04
	.zero		1


	//   ....[55]....
        /*0458*/ 	.word	0x00000990
        /*045c*/ 	.word	0x000000ff
        /*0460*/ 	.word	0x00000288
        /*0464*/ 	.short	0x0100
        /*0466*/ 	.byte	0x04
	.zero		1


	//   ....[56]....
        /*0468*/ 	.word	0x000009a0
        /*046c*/ 	.word	0x000000ff
        /*0470*/ 	.word	0x000000e0
        /*0474*/ 	.short	0x0100
        /*0476*/ 	.byte	0x04
	.zero		1


	//   ....[57]....
        /*0478*/ 	.word	0x000009b0
        /*047c*/ 	.word	0x000000ff
        /*0480*/ 	.word	0x00000290
        /*0484*/ 	.short	0x0100
        /*0486*/ 	.byte	0x04
	.zero		1


	//   ....[58]....
        /*0488*/ 	.word	0x000009c0
        /*048c*/ 	.word	0x000000ff
        /*0490*/ 	.word	0x000000e8
        /*0494*/ 	.short	0x0100
        /*0496*/ 	.byte	0x04
	.zero		1


	//   ....[59]....
        /*0498*/ 	.word	0x000009d0
        /*049c*/ 	.word	0x000000ff
        /*04a0*/ 	.word	0x00000298
        /*04a4*/ 	.short	0x0100
        /*04a6*/ 	.byte	0x04
	.zero		1


	//   ....[60]....
        /*04a8*/ 	.word	0x000009e0
        /*04ac*/ 	.word	0x000000ff
        /*04b0*/ 	.word	0x000000f0
        /*04b4*/ 	.short	0x0100
        /*04b6*/ 	.byte	0x04
	.zero		1


	//   ....[61]....
        /*04b8*/ 	.word	0x000009f0
        /*04bc*/ 	.word	0x000000ff
        /*04c0*/ 	.word	0x000002a0
        /*04c4*/ 	.short	0x0100
        /*04c6*/ 	.byte	0x04
	.zero		1


	//   ....[62]....
        /*04c8*/ 	.word	0x00000a00
        /*04cc*/ 	.word	0x000000ff
        /*04d0*/ 	.word	0x000000f8
        /*04d4*/ 	.short	0x0100
        /*04d6*/ 	.byte	0x04
	.zero		1


	//   ....[63]....
        /*04d8*/ 	.word	0x00000a10
        /*04dc*/ 	.word	0x000000ff
        /*04e0*/ 	.word	0x000002a8
        /*04e4*/ 	.short	0x0100
        /*04e6*/ 	.byte	0x04
	.zero		1


	//   ....[64]....
        /*04e8*/ 	.word	0x00000a20
        /*04ec*/ 	.word	0x000000ff
        /*04f0*/ 	.word	0x00000100
        /*04f4*/ 	.short	0x0100
        /*04f6*/ 	.byte	0x04
	.zero		1


	//   ....[65]....
        /*04f8*/ 	.word	0x00000a30
        /*04fc*/ 	.word	0x000000ff
        /*0500*/ 	.word	0x000002b0
        /*0504*/ 	.short	0x0100
        /*0506*/ 	.byte	0x04
	.zero		1


	//   ....[66]....
        /*0508*/ 	.word	0x00000a40
        /*050c*/ 	.word	0x000000ff
        /*0510*/ 	.word	0x00000108
        /*0514*/ 	.short	0x0100
        /*0516*/ 	.byte	0x04
	.zero		1


	//   ....[67]....
        /*0518*/ 	.word	0x00000a50
        /*051c*/ 	.word	0x000000ff
        /*0520*/ 	.word	0x000002b8
        /*0524*/ 	.short	0x0100
        /*0526*/ 	.byte	0x04
	.zero		1


	//   ....[68]....
        /*0528*/ 	.word	0x00000a60
        /*052c*/ 	.word	0x000000ff
        /*0530*/ 	.word	0x00000110
        /*0534*/ 	.short	0x0100
        /*0536*/ 	.byte	0x04
	.zero		1


	//   ....[69]....
        /*0538*/ 	.word	0x00000a70
        /*053c*/ 	.word	0x000000ff
        /*0540*/ 	.word	0x000002c0
        /*0544*/ 	.short	0x0100
        /*0546*/ 	.byte	0x04
	.zero		1


	//   ....[70]....
        /*0548*/ 	.word	0x00000a80
        /*054c*/ 	.word	0x000000ff
        /*0550*/ 	.word	0x00000118
        /*0554*/ 	.short	0x0100
        /*0556*/ 	.byte	0x04
	.zero		1


	//   ....[71]....
        /*0558*/ 	.word	0x00000a90
        /*055c*/ 	.word	0x000000ff
        /*0560*/ 	.word	0x000002c8
        /*0564*/ 	.short	0x0100
        /*0566*/ 	.byte	0x04
	.zero		1


	//   ....[72]....
        /*0568*/ 	.word	0x00000aa0
        /*056c*/ 	.word	0x000000ff
        /*0570*/ 	.word	0x00000120
        /*0574*/ 	.short	0x0100
        /*0576*/ 	.byte	0x04
	.zero		1


	//   ....[73]....
        /*0578*/ 	.word	0x00000ab0
        /*057c*/ 	.word	0x000000ff
        /*0580*/ 	.word	0x000002d0
        /*0584*/ 	.short	0x0100
        /*0586*/ 	.byte	0x04
	.zero		1


	//   ....[74]....
        /*0588*/ 	.word	0x00000ac0
        /*058c*/ 	.word	0x000000ff
        /*0590*/ 	.word	0x00000128
        /*0594*/ 	.short	0x0100
        /*0596*/ 	.byte	0x04
	.zero		1


	//   ....[75]....
        /*0598*/ 	.word	0x00000ad0
        /*059c*/ 	.word	0x000000ff
        /*05a0*/ 	.word	0x000002d8
        /*05a4*/ 	.short	0x0100
        /*05a6*/ 	.byte	0x04
	.zero		1


	//   ....[76]....
        /*05a8*/ 	.word	0x00000ae0
        /*05ac*/ 	.word	0x000000ff
        /*05b0*/ 	.word	0x00000130
        /*05b4*/ 	.short	0x0100
        /*05b6*/ 	.byte	0x04
	.zero		1


	//   ....[77]....
        /*05b8*/ 	.word	0x00000af0
        /*05bc*/ 	.word	0x000000ff
        /*05c0*/ 	.word	0x000002e0
        /*05c4*/ 	.short	0x0100
        /*05c6*/ 	.byte	0x04
	.zero		1


	//   ....[78]....
        /*05c8*/ 	.word	0x00000b00
        /*05cc*/ 	.word	0x000000ff
        /*05d0*/ 	.word	0x00000138
        /*05d4*/ 	.short	0x0100
        /*05d6*/ 	.byte	0x04
	.zero		1


	//   ....[79]....
        /*05d8*/ 	.word	0x00000b10
        /*05dc*/ 	.word	0x000000ff
        /*05e0*/ 	.word	0x000002e8
        /*05e4*/ 	.short	0x0100
        /*05e6*/ 	.byte	0x04
	.zero		1


	//   ....[80]....
        /*05e8*/ 	.word	0x00000b20
        /*05ec*/ 	.word	0x000000ff
        /*05f0*/ 	.word	0x00000140
        /*05f4*/ 	.short	0x0100
        /*05f6*/ 	.byte	0x04
	.zero		1


	//   ....[81]....
        /*05f8*/ 	.word	0x00000b30
        /*05fc*/ 	.word	0x000000ff
        /*0600*/ 	.word	0x000002f0
        /*0604*/ 	.short	0x0100
        /*0606*/ 	.byte	0x04
	.zero		1


	//   ....[82]....
        /*0608*/ 	.word	0x00000b40
        /*060c*/ 	.word	0x000000ff
        /*0610*/ 	.word	0x00000148
        /*0614*/ 	.short	0x0100
        /*0616*/ 	.byte	0x04
	.zero		1


	//   ....[83]....
        /*0618*/ 	.word	0x00000b50
        /*061c*/ 	.word	0x000000ff
        /*0620*/ 	.word	0x000002f8
        /*0624*/ 	.short	0x0100
        /*0626*/ 	.byte	0x04
	.zero		1


	//   ....[84]....
        /*0628*/ 	.word	0x00000b60
        /*062c*/ 	.word	0x000000ff
        /*0630*/ 	.word	0x00000150
        /*0634*/ 	.short	0x0100
        /*0636*/ 	.byte	0x04
	.zero		1


	//   ....[85]....
        /*0638*/ 	.word	0x00000b70
        /*063c*/ 	.word	0x000000ff
        /*0640*/ 	.word	0x00000300
        /*0644*/ 	.short	0x0100
        /*0646*/ 	.byte	0x04
	.zero		1


	//   ....[86]....
        /*0648*/ 	.word	0x00000b80
        /*064c*/ 	.word	0x000000ff
        /*0650*/ 	.word	0x00000158
        /*0654*/ 	.short	0x0100
        /*0656*/ 	.byte	0x04
	.zero		1


	//   ....[87]....
        /*0658*/ 	.word	0x00000b90
        /*065c*/ 	.word	0x000000ff
        /*0660*/ 	.word	0x00000308
        /*0664*/ 	.short	0x0100
        /*0666*/ 	.byte	0x04
	.zero		1


	//   ....[88]....
        /*0668*/ 	.word	0x00000ba0
        /*066c*/ 	.word	0x000000ff
        /*0670*/ 	.word	0x00000160
        /*0674*/ 	.short	0x0100
        /*0676*/ 	.byte	0x04
	.zero		1


	//   ....[89]....
        /*0678*/ 	.word	0x00000bb0
        /*067c*/ 	.word	0x000000ff
        /*0680*/ 	.word	0x00000310
        /*0684*/ 	.short	0x0100
        /*0686*/ 	.byte	0x04
	.zero		1


	//   ....[90]....
        /*0688*/ 	.word	0x00000bc0
        /*068c*/ 	.word	0x000000ff
        /*0690*/ 	.word	0x00000168
        /*0694*/ 	.short	0x0100
        /*0696*/ 	.byte	0x04
	.zero		1


	//   ....[91]....
        /*0698*/ 	.word	0x00000bd0
        /*069c*/ 	.word	0x000000ff
        /*06a0*/ 	.word	0x00000318
        /*06a4*/ 	.short	0x0100
        /*06a6*/ 	.byte	0x04
	.zero		1


	//   ....[92]....
        /*06a8*/ 	.word	0x00000be0
        /*06ac*/ 	.word	0x000000ff
        /*06b0*/ 	.word	0x00000170
        /*06b4*/ 	.short	0x0100
        /*06b6*/ 	.byte	0x04
	.zero		1


	//   ....[93]....
        /*06b8*/ 	.word	0x00000bf0
        /*06bc*/ 	.word	0x000000ff
        /*06c0*/ 	.word	0x00000320
        /*06c4*/ 	.short	0x0100
        /*06c6*/ 	.byte	0x04
	.zero		1


	//   ....[94]....
        /*06c8*/ 	.word	0x00000c00
        /*06cc*/ 	.word	0x000000ff
        /*06d0*/ 	.word	0x00000178
        /*06d4*/ 	.short	0x0100
        /*06d6*/ 	.byte	0x04
	.zero		1


	//   ....[95]....
        /*06d8*/ 	.word	0x00000c10
        /*06dc*/ 	.word	0x000000ff
        /*06e0*/ 	.word	0x00000328
        /*06e4*/ 	.short	0x0100
        /*06e6*/ 	.byte	0x04
	.zero		1


	//   ....[96]....
        /*06e8*/ 	.word	0x00000c20
        /*06ec*/ 	.word	0x000000ff
        /*06f0*/ 	.word	0x00000180
        /*06f4*/ 	.short	0x0100
        /*06f6*/ 	.byte	0x04
	.zero		1


	//   ....[97]....
        /*06f8*/ 	.word	0x00000c30
        /*06fc*/ 	.word	0x000000ff
        /*0700*/ 	.word	0x00000330
        /*0704*/ 	.short	0x0100
        /*0706*/ 	.byte	0x04
	.zero		1


	//   ....[98]....
        /*0708*/ 	.word	0x00000c40
        /*070c*/ 	.word	0x000000ff
        /*0710*/ 	.word	0x00000188
        /*0714*/ 	.short	0x0100
        /*0716*/ 	.byte	0x04
	.zero		1


	//   ....[99]....
        /*0718*/ 	.word	0x00000c50
        /*071c*/ 	.word	0x000000ff
        /*0720*/ 	.word	0x00000338
        /*0724*/ 	.short	0x0100
        /*0726*/ 	.byte	0x04
	.zero		1


	//   ....[100]....
        /*0728*/ 	.word	0x00000c60
        /*072c*/ 	.word	0x000000ff
        /*0730*/ 	.word	0x00000190
        /*0734*/ 	.short	0x0100
        /*0736*/ 	.byte	0x04
	.zero		1


	//   ....[101]....
        /*0738*/ 	.word	0x00000c70
        /*073c*/ 	.word	0x000000ff
        /*0740*/ 	.word	0x00000340
        /*0744*/ 	.short	0x0100
        /*0746*/ 	.byte	0x04
	.zero		1


	//   ....[102]....
        /*0748*/ 	.word	0x00000c80
        /*074c*/ 	.word	0x000000ff
        /*0750*/ 	.word	0x00000198
        /*0754*/ 	.short	0x0100
        /*0756*/ 	.byte	0x04
	.zero		1


	//   ....[103]....
        /*0758*/ 	.word	0x00000c90
        /*075c*/ 	.word	0x000000ff
        /*0760*/ 	.word	0x00000348
        /*0764*/ 	.short	0x0100
        /*0766*/ 	.byte	0x04
	.zero		1


	//   ....[104]....
        /*0768*/ 	.word	0x00000ca0
        /*076c*/ 	.word	0x000000ff
        /*0770*/ 	.word	0x000001a0
        /*0774*/ 	.short	0x0100
        /*0776*/ 	.byte	0x04
	.zero		1


	//   ....[105]....
        /*0778*/ 	.word	0x00000cb0
        /*077c*/ 	.word	0x000000ff
        /*0780*/ 	.word	0x00000350
        /*0784*/ 	.short	0x0100
        /*0786*/ 	.byte	0x04
	.zero		1


	//   ....[106]....
        /*0788*/ 	.word	0x00000cc0
        /*078c*/ 	.word	0x000000ff
        /*0790*/ 	.word	0x000001a8
        /*0794*/ 	.short	0x0100
        /*0796*/ 	.byte	0x04
	.zero		1


	//   ....[107]....
        /*0798*/ 	.word	0x00000cd0
        /*079c*/ 	.word	0x000000ff
        /*07a0*/ 	.word	0x00000358
        /*07a4*/ 	.short	0x0100
        /*07a6*/ 	.byte	0x04
	.zero		1


	//   ....[108]....
        /*07a8*/ 	.word	0x00000e10
        /*07ac*/ 	.word	0x000000ff
        /*07b0*/ 	.word	0x00000360
        /*07b4*/ 	.short	0x0100
        /*07b6*/ 	.byte	0x04
	.zero		1


	//   ....[109]....
        /*07b8*/ 	.word	0x00000e20
        /*07bc*/ 	.word	0x000000ff
        /*07c0*/ 	.word	0x00000368
        /*07c4*/ 	.short	0x0100
        /*07c6*/ 	.byte	0x04
	.zero		1


	//   ....[110]....
        /*07c8*/ 	.word	0x00000f10
        /*07cc*/ 	.word	0x000000ff
        /*07d0*/ 	.word	0x00000370
        /*07d4*/ 	.short	0x0100
        /*07d6*/ 	.byte	0x06
	.zero		1


	//   ....[111]....
        /*07d8*/ 	.word	0x00000f20
        /*07dc*/ 	.word	0x000000ff
        /*07e0*/ 	.word	0x00000378
        /*07e4*/ 	.short	0x0100
        /*07e6*/ 	.byte	0x06
	.zero		1


	//   ....[112]....
        /*07e8*/ 	.word	0x00001060
        /*07ec*/ 	.word	0x000000ff
        /*07f0*/ 	.word	0x00000380
        /*07f4*/ 	.short	0x0100
        /*07f6*/ 	.byte	0x06
	.zero		1


	//   ....[113]....
        /*07f8*/ 	.word	0x00001070
        /*07fc*/ 	.word	0x000000ff
        /*0800*/ 	.word	0x00000390
        /*0804*/ 	.short	0x0100
        /*0806*/ 	.byte	0x06
	.zero		1


	//   ....[114]....
        /*0808*/ 	.word	0x00001080
        /*080c*/ 	.word	0x000000ff
        /*0810*/ 	.word	0x00000388
        /*0814*/ 	.short	0x0100
        /*0816*/ 	.byte	0x06
	.zero		1


	//   ....[115]....
        /*0818*/ 	.word	0x00001090
        /*081c*/ 	.word	0x000000ff
        /*0820*/ 	.word	0x00000398
        /*0824*/ 	.short	0x0100
        /*0826*/ 	.byte	0x06
	.zero		1


	//   ....[116]....
        /*0828*/ 	.word	0x000011c0
        /*082c*/ 	.word	0x000000ff
        /*0830*/ 	.word	0x000003a0
        /*0834*/ 	.short	0x0100
        /*0836*/ 	.byte	0x04
	.zero		1


	//   ....[117]....
        /*0838*/ 	.word	0x000011d0
        /*083c*/ 	.word	0x000000ff
        /*0840*/ 	.word	0x000003c0
        /*0844*/ 	.short	0x0100
        /*0846*/ 	.byte	0x04
	.zero		1


	//   ....[118]....
        /*0848*/ 	.word	0x000011e0
        /*084c*/ 	.word	0x000000ff
        /*0850*/ 	.word	0x000003a8
        /*0854*/ 	.short	0x0100
        /*0856*/ 	.byte	0x04
	.zero		1


	//   ....[119]....
        /*0858*/ 	.word	0x000011f0
        /*085c*/ 	.word	0x000000ff
        /*0860*/ 	.word	0x000003c8
        /*0864*/ 	.short	0x0100
        /*0866*/ 	.byte	0x04
	.zero		1


	//   ....[120]....
        /*0868*/ 	.word	0x00001200
        /*086c*/ 	.word	0x000000ff
        /*0870*/ 	.word	0x000003b0
        /*0874*/ 	.short	0x0100
        /*0876*/ 	.byte	0x04
	.zero		1


	//   ....[121]....
        /*0878*/ 	.word	0x00001210
        /*087c*/ 	.word	0x000000ff
        /*0880*/ 	.word	0x000003d0
        /*0884*/ 	.short	0x0100
        /*0886*/ 	.byte	0x04
	.zero		1


	//   ....[122]....
        /*0888*/ 	.word	0x00001220
        /*088c*/ 	.word	0x000000ff
        /*0890*/ 	.word	0x000003b8
        /*0894*/ 	.short	0x0100
        /*0896*/ 	.byte	0x04
	.zero		1


	//   ....[123]....
        /*0898*/ 	.word	0x00001230
        /*089c*/ 	.word	0x000000ff
        /*08a0*/ 	.word	0x000003d8
        /*08a4*/ 	.short	0x0100
        /*08a6*/ 	.byte	0x04
	.zero		1


	//   ....[124]....
        /*08a8*/ 	.word	0x00001320
        /*08ac*/ 	.word	0x000000ff
        /*08b0*/ 	.word	0x000003e0
        /*08b4*/ 	.short	0x0100
        /*08b6*/ 	.byte	0x04
	.zero		1


	//   ....[125]....
        /*08b8*/ 	.word	0x00001330
        /*08bc*/ 	.word	0x000000ff
        /*08c0*/ 	.word	0x000003f0
        /*08c4*/ 	.short	0x0100
        /*08c6*/ 	.byte	0x04
	.zero		1


	//   ....[126]....
        /*08c8*/ 	.word	0x00001340
        /*08cc*/ 	.word	0x000000ff
        /*08d0*/ 	.word	0x000003e8
        /*08d4*/ 	.short	0x0100
        /*08d6*/ 	.byte	0x04
	.zero		1


	//   ....[127]....
        /*08d8*/ 	.word	0x00001350
        /*08dc*/ 	.word	0x000000ff
        /*08e0*/ 	.word	0x000003f8
        /*08e4*/ 	.short	0x0100
        /*08e6*/ 	.byte	0x04
	.zero		1


	//   ....[128]....
        /*08e8*/ 	.word	0x00002070
        /*08ec*/ 	.word	0x00000000
        /*08f0*/ 	.word	0x000003f0
        /*08f4*/ 	.short	0x010a
        /*08f6*/ 	.byte	0xff
	.zero		1


	//   ....[129]....
        /*08f8*/ 	.word	0x000020a0
        /*08fc*/ 	.word	0x00000000
        /*0900*/ 	.word	0x000003e0
        /*0904*/ 	.short	0x0101
        /*0906*/ 	.byte	0xff
	.zero		1


	//   ....[130]....
        /*0908*/ 	.word	0x00002180
        /*090c*/ 	.word	0x000000ff
        /*0910*/ 	.word	0x000001b0
        /*0914*/ 	.short	0x010a
        /*0916*/ 	.byte	0x04
	.zero		1


	//   ....[131]....
        /*0918*/ 	.word	0x00002200
        /*091c*/ 	.word	0x000000ff
        /*0920*/ 	.word	0x000001b0
        /*0924*/ 	.short	0x010a
        /*0926*/ 	.byte	0x21
	.zero		1


	//   ....[132]....
        /*0928*/ 	.word	0x00002390
        /*092c*/ 	.word	0x000000ff
        /*0930*/ 	.word	0x000001b0
        /*0934*/ 	.short	0x010a
        /*0936*/ 	.byte	0x08
	.zero		1


	//   ....[133]....
        /*0938*/ 	.word	0x000024d0
        /*093c*/ 	.word	0x000000ff
        /*0940*/ 	.word	0x00000378
        /*0944*/ 	.short	0x0101
        /*0946*/ 	.byte	0x06
	.zero		1


	//   ....[134]....
        /*0948*/ 	.word	0x000024f0
        /*094c*/ 	.word	0x000000ff
        /*0950*/ 	.word	0x000001b0
        /*0954*/ 	.short	0x010a
        /*0956*/ 	.byte	0x04
	.zero		1


	//   ....[135]....
        /*0958*/ 	.word	0x00002570
        /*095c*/ 	.word	0x000000ff
        /*0960*/ 	.word	0x000001b0
        /*0964*/ 	.short	0x010a
        /*0966*/ 	.byte	0x11
	.zero		1


	//   ....[136]....
        /*0968*/ 	.word	0x00002700
        /*096c*/ 	.word	0x000000ff
        /*0970*/ 	.word	0x000001b0
        /*0974*/ 	.short	0x010a
        /*0976*/ 	.byte	0x07
	.zero		1


	//   ....[137]....
        /*0978*/ 	.word	0x00002870
        /*097c*/ 	.word	0x00000003
        /*0980*/ 	.word	0x00000380
        /*0984*/ 	.short	0x010a
        /*0986*/ 	.byte	0xff
	.zero		1


	//   ....[138]....
        /*0988*/ 	.word	0x000029c0
        /*098c*/ 	.word	0x00000000
        /*0990*/ 	.word	0x00000000
        /*0994*/ 	.short	0x0101
        /*0996*/ 	.byte	0xff
	.zero		1


	//   ....[139]....
        /*0998*/ 	.word	0x00002f60
        /*099c*/ 	.word	0x000000ff
        /*09a0*/ 	.word	0x00000000
        /*09a4*/ 	.short	0x010a
        /*09a6*/ 	.byte	0x04
	.zero		1


	//   ....[140]....
        /*09a8*/ 	.word	0x00002ff0
        /*09ac*/ 	.word	0x000000ff
        /*09b0*/ 	.word	0x00000000
        /*09b4*/ 	.short	0x010a
        /*09b6*/ 	.byte	0x05
	.zero		1


	//   ....[141]....
        /*09b8*/ 	.word	0x00003080
        /*09bc*/ 	.word	0x000000ff
        /*09c0*/ 	.word	0x00000000
        /*09c4*/ 	.short	0x010a
        /*09c6*/ 	.byte	0x05
	.zero		1


	//   ....[142]....
        /*09c8*/ 	.word	0x00003110
        /*09cc*/ 	.word	0x000000ff
        /*09d0*/ 	.word	0x00000000
        /*09d4*/ 	.short	0x010a
        /*09d6*/ 	.byte	0x05
	.zero		1


	//   ....[143]....
        /*09d8*/ 	.word	0x000031a0
        /*09dc*/ 	.word	0x000000ff
        /*09e0*/ 	.word	0x00000000
        /*09e4*/ 	.short	0x010a
        /*09e6*/ 	.byte	0x05
	.zero		1


	//   ....[144]....
        /*09e8*/ 	.word	0x00003230
        /*09ec*/ 	.word	0x000000ff
        /*09f0*/ 	.word	0x00000000
        /*09f4*/ 	.short	0x010a
        /*09f6*/ 	.byte	0x05
	.zero		1


	//   ....[145]....
        /*09f8*/ 	.word	0x000032c0
        /*09fc*/ 	.word	0x000000ff
        /*0a00*/ 	.word	0x00000000
        /*0a04*/ 	.short	0x010a
        /*0a06*/ 	.byte	0x05
	.zero		1


	//   ....[146]....
        /*0a08*/ 	.word	0x00003350
        /*0a0c*/ 	.word	0x000000ff
        /*0a10*/ 	.word	0x00000000
        /*0a14*/ 	.short	0x010a
        /*0a16*/ 	.byte	0x05
	.zero		1


	//   ....[147]....
        /*0a18*/ 	.word	0x000033e0
        /*0a1c*/ 	.word	0x000000ff
        /*0a20*/ 	.word	0x00000000
        /*0a24*/ 	.short	0x010a
        /*0a26*/ 	.byte	0x05
	.zero		1


	//   ....[148]....
        /*0a28*/ 	.word	0x00003470
        /*0a2c*/ 	.word	0x000000ff
        /*0a30*/ 	.word	0x00000000
        /*0a34*/ 	.short	0x010a
        /*0a36*/ 	.byte	0x05
	.zero		1


	//   ....[149]....
        /*0a38*/ 	.word	0x00003500
        /*0a3c*/ 	.word	0x000000ff
        /*0a40*/ 	.word	0x00000000
        /*0a44*/ 	.short	0x010a
        /*0a46*/ 	.byte	0x05
	.zero		1


	//   ....[150]....
        /*0a48*/ 	.word	0x00003590
        /*0a4c*/ 	.word	0x000000ff
        /*0a50*/ 	.word	0x00000000
        /*0a54*/ 	.short	0x010a
        /*0a56*/ 	.byte	0x05
	.zero		1


	//   ....[151]....
        /*0a58*/ 	.word	0x00003620
        /*0a5c*/ 	.word	0x000000ff
        /*0a60*/ 	.word	0x00000000
        /*0a64*/ 	.short	0x010a
        /*0a66*/ 	.byte	0x05
	.zero		1


	//   ....[152]....
        /*0a68*/ 	.word	0x000036b0
        /*0a6c*/ 	.word	0x000000ff
        /*0a70*/ 	.word	0x00000000
        /*0a74*/ 	.short	0x010a
        /*0a76*/ 	.byte	0x05
	.zero		1


	//   ....[153]....
        /*0a78*/ 	.word	0x00003740
        /*0a7c*/ 	.word	0x000000ff
        /*0a80*/ 	.word	0x00000000
        /*0a84*/ 	.short	0x010a
        /*0a86*/ 	.byte	0x05
	.zero		1


	//   ....[154]....
        /*0a88*/ 	.word	0x000037d0
        /*0a8c*/ 	.word	0x000000ff
        /*0a90*/ 	.word	0x00000000
        /*0a94*/ 	.short	0x010a
        /*0a96*/ 	.byte	0x05
	.zero		1


	//   ....[155]....
        /*0a98*/ 	.word	0x00003860
        /*0a9c*/ 	.word	0x000000ff
        /*0aa0*/ 	.word	0x00000000
        /*0aa4*/ 	.short	0x010a
        /*0aa6*/ 	.byte	0x05
	.zero		1


	//   ....[156]....
        /*0aa8*/ 	.word	0x000038f0
        /*0aac*/ 	.word	0x000000ff
        /*0ab0*/ 	.word	0x00000000
        /*0ab4*/ 	.short	0x010a
        /*0ab6*/ 	.byte	0x05
	.zero		1


	//   ....[157]....
        /*0ab8*/ 	.word	0x00003980
        /*0abc*/ 	.word	0x000000ff
        /*0ac0*/ 	.word	0x00000000
        /*0ac4*/ 	.short	0x010a
        /*0ac6*/ 	.byte	0x05
	.zero		1


	//   ....[158]....
        /*0ac8*/ 	.word	0x00003a10
        /*0acc*/ 	.word	0x000000ff
        /*0ad0*/ 	.word	0x00000000
        /*0ad4*/ 	.short	0x010a
        /*0ad6*/ 	.byte	0x05
	.zero		1


	//   ....[159]....
        /*0ad8*/ 	.word	0x00003aa0
        /*0adc*/ 	.word	0x000000ff
        /*0ae0*/ 	.word	0x00000000
        /*0ae4*/ 	.short	0x010a
        /*0ae6*/ 	.byte	0x05
	.zero		1


	//   ....[160]....
        /*0ae8*/ 	.word	0x00003b30
        /*0aec*/ 	.word	0x000000ff
        /*0af0*/ 	.word	0x00000000
        /*0af4*/ 	.short	0x010a
        /*0af6*/ 	.byte	0x05
	.zero		1


	//   ....[161]....
        /*0af8*/ 	.word	0x00003bc0
        /*0afc*/ 	.word	0x000000ff
        /*0b00*/ 	.word	0x00000000
        /*0b04*/ 	.short	0x010a
        /*0b06*/ 	.byte	0x05
	.zero		1


	//   ....[162]....
        /*0b08*/ 	.word	0x00003c50
        /*0b0c*/ 	.word	0x000000ff
        /*0b10*/ 	.word	0x00000000
        /*0b14*/ 	.short	0x010a
        /*0b16*/ 	.byte	0x05
	.zero		1


	//   ....[163]....
        /*0b18*/ 	.word	0x00003ce0
        /*0b1c*/ 	.word	0x000000ff
        /*0b20*/ 	.word	0x00000000
        /*0b24*/ 	.short	0x010a
        /*0b26*/ 	.byte	0x05
	.zero		1


	//   ....[164]....
        /*0b28*/ 	.word	0x00003d70
        /*0b2c*/ 	.word	0x000000ff
        /*0b30*/ 	.word	0x00000000
        /*0b34*/ 	.short	0x010a
        /*0b36*/ 	.byte	0x05
	.zero		1


	//   ....[165]....
        /*0b38*/ 	.word	0x00003e00
        /*0b3c*/ 	.word	0x000000ff
        /*0b40*/ 	.word	0x00000000
        /*0b44*/ 	.short	0x010a
        /*0b46*/ 	.byte	0x05
	.zero		1


	//   ....[166]....
        /*0b48*/ 	.word	0x00003e90
        /*0b4c*/ 	.word	0x000000ff
        /*0b50*/ 	.word	0x00000000
        /*0b54*/ 	.short	0x010a
        /*0b56*/ 	.byte	0x05
	.zero		1


	//   ....[167]....
        /*0b58*/ 	.word	0x00003f20
        /*0b5c*/ 	.word	0x000000ff
        /*0b60*/ 	.word	0x00000000
        /*0b64*/ 	.short	0x010a
        /*0b66*/ 	.byte	0x05
	.zero		1


	//   ....[168]....
        /*0b68*/ 	.word	0x00003fb0
        /*0b6c*/ 	.word	0x000000ff
        /*0b70*/ 	.word	0x00000000
        /*0b74*/ 	.short	0x010a
        /*0b76*/ 	.byte	0x05
	.zero		1


	//   ....[169]....
        /*0b78*/ 	.word	0x00004040
        /*0b7c*/ 	.word	0x000000ff
        /*0b80*/ 	.word	0x00000000
        /*0b84*/ 	.short	0x010a
        /*0b86*/ 	.byte	0x05
	.zero		1


	//   ....[170]....
        /*0b88*/ 	.word	0x000040d0
        /*0b8c*/ 	.word	0x000000ff
        /*0b90*/ 	.word	0x00000000
        /*0b94*/ 	.short	0x010a
        /*0b96*/ 	.byte	0x05
	.zero		1


	//   ....[171]....
        /*0b98*/ 	.word	0x00004160
        /*0b9c*/ 	.word	0x000000ff
        /*0ba0*/ 	.word	0x00000000
        /*0ba4*/ 	.short	0x010a
        /*0ba6*/ 	.byte	0x05
	.zero		1


	//   ....[172]....
        /*0ba8*/ 	.word	0x000041f0
        /*0bac*/ 	.word	0x000000ff
        /*0bb0*/ 	.word	0x00000000
        /*0bb4*/ 	.short	0x010a
        /*0bb6*/ 	.byte	0x05
	.zero		1


	//   ....[173]....
        /*0bb8*/ 	.word	0x00004280
        /*0bbc*/ 	.word	0x000000ff
        /*0bc0*/ 	.word	0x00000000
        /*0bc4*/ 	.short	0x010a
        /*0bc6*/ 	.byte	0x05
	.zero		1


	//   ....[174]....
        /*0bc8*/ 	.word	0x00004310
        /*0bcc*/ 	.word	0x000000ff
        /*0bd0*/ 	.word	0x00000000
        /*0bd4*/ 	.short	0x010a
        /*0bd6*/ 	.byte	0x05
	.zero		1


	//   ....[175]....
        /*0bd8*/ 	.word	0x000043a0
        /*0bdc*/ 	.word	0x000000ff
        /*0be0*/ 	.word	0x00000000
        /*0be4*/ 	.short	0x010a
        /*0be6*/ 	.byte	0x05
	.zero		1


	//   ....[176]....
        /*0be8*/ 	.word	0x00004430
        /*0bec*/ 	.word	0x000000ff
        /*0bf0*/ 	.word	0x00000000
        /*0bf4*/ 	.short	0x010a
        /*0bf6*/ 	.byte	0x05
	.zero		1


	//   ....[177]....
        /*0bf8*/ 	.word	0x000044c0
        /*0bfc*/ 	.word	0x000000ff
        /*0c00*/ 	.word	0x00000000
        /*0c04*/ 	.short	0x010a
        /*0c06*/ 	.byte	0x05
	.zero		1


	//   ....[178]....
        /*0c08*/ 	.word	0x00004550
        /*0c0c*/ 	.word	0x000000ff
        /*0c10*/ 	.word	0x00000000
        /*0c14*/ 	.short	0x010a
        /*0c16*/ 	.byte	0x05
	.zero		1


	//   ....[179]....
        /*0c18*/ 	.word	0x000045e0
        /*0c1c*/ 	.word	0x000000ff
        /*0c20*/ 	.word	0x00000000
        /*0c24*/ 	.short	0x010a
        /*0c26*/ 	.byte	0x05
	.zero		1


	//   ....[180]....
        /*0c28*/ 	.word	0x00004670
        /*0c2c*/ 	.word	0x000000ff
        /*0c30*/ 	.word	0x00000000
        /*0c34*/ 	.short	0x010a
        /*0c36*/ 	.byte	0x05
	.zero		1


	//   ....[181]....
        /*0c38*/ 	.word	0x00004700
        /*0c3c*/ 	.word	0x000000ff
        /*0c40*/ 	.word	0x00000000
        /*0c44*/ 	.short	0x010a
        /*0c46*/ 	.byte	0x05
	.zero		1


	//   ....[182]....
        /*0c48*/ 	.word	0x00004790
        /*0c4c*/ 	.word	0x000000ff
        /*0c50*/ 	.word	0x00000000
        /*0c54*/ 	.short	0x010a
        /*0c56*/ 	.byte	0x05
	.zero		1


	//   ....[183]....
        /*0c58*/ 	.word	0x00004820
        /*0c5c*/ 	.word	0x000000ff
        /*0c60*/ 	.word	0x00000000
        /*0c64*/ 	.short	0x010a
        /*0c66*/ 	.byte	0x05
	.zero		1


	//   ....[184]....
        /*0c68*/ 	.word	0x000048b0
        /*0c6c*/ 	.word	0x000000ff
        /*0c70*/ 	.word	0x00000000
        /*0c74*/ 	.short	0x010a
        /*0c76*/ 	.byte	0x05
	.zero		1


	//   ....[185]....
        /*0c78*/ 	.word	0x00004940
        /*0c7c*/ 	.word	0x000000ff
        /*0c80*/ 	.word	0x00000000
        /*0c84*/ 	.short	0x010a
        /*0c86*/ 	.byte	0x05
	.zero		1


	//   ....[186]....
        /*0c88*/ 	.word	0x000049d0
        /*0c8c*/ 	.word	0x000000ff
        /*0c90*/ 	.word	0x00000000
        /*0c94*/ 	.short	0x010a
        /*0c96*/ 	.byte	0x05
	.zero		1


	//   ....[187]....
        /*0c98*/ 	.word	0x00004a60
        /*0c9c*/ 	.word	0x000000ff
        /*0ca0*/ 	.word	0x00000000
        /*0ca4*/ 	.short	0x010a
        /*0ca6*/ 	.byte	0x05
	.zero		1


	//   ....[188]....
        /*0ca8*/ 	.word	0x00004af0
        /*0cac*/ 	.word	0x000000ff
        /*0cb0*/ 	.word	0x00000000
        /*0cb4*/ 	.short	0x010a
        /*0cb6*/ 	.byte	0x05
	.zero		1


	//   ....[189]....
        /*0cb8*/ 	.word	0x00004b80
        /*0cbc*/ 	.word	0x000000ff
        /*0cc0*/ 	.word	0x00000000
        /*0cc4*/ 	.short	0x010a
        /*0cc6*/ 	.byte	0x05
	.zero		1


	//   ....[190]....
        /*0cc8*/ 	.word	0x00004c10
        /*0ccc*/ 	.word	0x000000ff
        /*0cd0*/ 	.word	0x00000000
        /*0cd4*/ 	.short	0x010a
        /*0cd6*/ 	.byte	0x05
	.zero		1


	//   ....[191]....
        /*0cd8*/ 	.word	0x00004ca0
        /*0cdc*/ 	.word	0x000000ff
        /*0ce0*/ 	.word	0x00000000
        /*0ce4*/ 	.short	0x010a
        /*0ce6*/ 	.byte	0x05
	.zero		1


	//   ....[192]....
        /*0ce8*/ 	.word	0x00004d40
        /*0cec*/ 	.word	0x00000000
        /*0cf0*/ 	.word	0x00000000
        /*0cf4*/ 	.short	0x010a
        /*0cf6*/ 	.byte	0xff
	.zero		1


	//   ....[193]....
        /*0cf8*/ 	.word	0x00004e60
        /*0cfc*/ 	.word	0x00000002
        /*0d00*/ 	.word	0x000003e0
        /*0d04*/ 	.short	0x010a
        /*0d06*/ 	.byte	0xff
	.zero		1


	//   ....[194]....
        /*0d08*/ 	.word	0x00004ed0
        /*0d0c*/ 	.word	0x00000002
        /*0d10*/ 	.word	0x00000000
        /*0d14*/ 	.short	0x0101
        /*0d16*/ 	.byte	0xff
	.zero		1


	//   ....[195]....
        /*0d18*/ 	.word	0x00004ef0
        /*0d1c*/ 	.word	0x000000ff
        /*0d20*/ 	.word	0x00000390
        /*0d24*/ 	.short	0x010a
        /*0d26*/ 	.byte	0x04
	.zero		1


	//   ....[196]....
        /*0d28*/ 	.word	0x00005010
        /*0d2c*/ 	.word	0x00000002
        /*0d30*/ 	.word	0x00000380
        /*0d34*/ 	.short	0x010a
        /*0d36*/ 	.byte	0xff
	.zero		1


	//   ....[197]....
        /*0d38*/ 	.word	0x00005110
        /*0d3c*/ 	.word	0x00000002
        /*0d40*/ 	.word	0x00000000
        /*0d44*/ 	.short	0x0101
        /*0d46*/ 	.byte	0xff
	.zero		1


	//   ....[198]....
        /*0d48*/ 	.word	0x000051a0
        /*0d4c*/ 	.word	0x000000ff
        /*0d50*/ 	.word	0x00000390
        /*0d54*/ 	.short	0x0106
        /*0d56*/ 	.byte	0x04
	.zero		1


	//   ....[199]....
        /*0d58*/ 	.word	0x000051c0
        /*0d5c*/ 	.word	0x000000ff
        /*0d60*/ 	.word	0x00000390
        /*0d64*/ 	.short	0x010a
        /*0d66*/ 	.byte	0x04
	.zero		1


	//   ....[200]....
        /*0d68*/ 	.word	0x00005250
        /*0d6c*/ 	.word	0x000000ff
        /*0d70*/ 	.word	0x00000390
        /*0d74*/ 	.short	0x0106
        /*0d76*/ 	.byte	0x07
	.zero		1


	//   ....[201]....
        /*0d78*/ 	.word	0x00005290
        /*0d7c*/ 	.word	0x00000000
        /*0d80*/ 	.word	0x00000390
        /*0d84*/ 	.short	0x010a
        /*0d86*/ 	.byte	0xff
	.zero		1


	//   ....[202]....
        /*0d88*/ 	.word	0x00005780
        /*0d8c*/ 	.word	0x00000000
        /*0d90*/ 	.word	0x00000380
        /*0d94*/ 	.short	0x010a
        /*0d96*/ 	.byte	0xff
	.zero		1


	//   ....[203]....
        /*0d98*/ 	.word	0x00005880
        /*0d9c*/ 	.word	0x00000003
        /*0da0*/ 	.word	0x00000000
        /*0da4*/ 	.short	0x0101
        /*0da6*/ 	.byte	0xff
	.zero		1


	//   ....[204]....
        /*0da8*/ 	.word	0x00005890
        /*0dac*/ 	.word	0x000000ff
        /*0db0*/ 	.word	0x00000000
        /*0db4*/ 	.short	0x010a
        /*0db6*/ 	.byte	0x04
	.zero		1


	//   ....[205]....
        /*0db8*/ 	.word	0x000058b0
        /*0dbc*/ 	.word	0x000000ff
        /*0dc0*/ 	.word	0x000003c0
        /*0dc4*/ 	.short	0x010a
        /*0dc6*/ 	.byte	0x13
	.zero		1


	//   ....[206]....
        /*0dc8*/ 	.word	0x000059f0
        /*0dcc*/ 	.word	0x000000ff
        /*0dd0*/ 	.word	0x00000000
        /*0dd4*/ 	.short	0x010a
        /*0dd6*/ 	.byte	0x06
	.zero		1


	//   ....[207]....
        /*0dd8*/ 	.word	0x00005af0
        /*0ddc*/ 	.word	0x000000ff
        /*0de0*/ 	.word	0x00000000
        /*0de4*/ 	.short	0x010a
        /*0de6*/ 	.byte	0x04
	.zero		1


	//   ....[208]....
        /*0de8*/ 	.word	0x00005cd0
        /*0dec*/ 	.word	0x000000ff
        /*0df0*/ 	.word	0x00000000
        /*0df4*/ 	.short	0x010a
        /*0df6*/ 	.byte	0x04
	.zero		1


	//   ....[209]....
        /*0df8*/ 	.word	0x00005d60
        /*0dfc*/ 	.word	0x000000ff
        /*0e00*/ 	.word	0x00000000
        /*0e04*/ 	.short	0x010a
        /*0e06*/ 	.byte	0x05
	.zero		1


	//   ....[210]....
        /*0e08*/ 	.word	0x00005df0
        /*0e0c*/ 	.word	0x000000ff
        /*0e10*/ 	.word	0x00000000
        /*0e14*/ 	.short	0x010a
        /*0e16*/ 	.byte	0x05
	.zero		1


	//   ....[211]....
        /*0e18*/ 	.word	0x00005e80
        /*0e1c*/ 	.word	0x000000ff
        /*0e20*/ 	.word	0x00000000
        /*0e24*/ 	.short	0x010a
        /*0e26*/ 	.byte	0x04
	.zero		1


	//   ....[212]....
        /*0e28*/ 	.word	0x00006320
        /*0e2c*/ 	.word	0x0000000c
        /*0e30*/ 	.word	0x00000380
        /*0e34*/ 	.short	0x010a
        /*0e36*/ 	.byte	0xff
	.zero		1


	//   ....[213]....
        /*0e38*/ 	.word	0x00006490
        /*0e3c*/ 	.word	0x00000000
        /*0e40*/ 	.word	0x00000000
        /*0e44*/ 	.short	0x0101
        /*0e46*/ 	.byte	0xff
	.zero		1


	//   ....[214]....
        /*0e48*/ 	.word	0x00006900
        /*0e4c*/ 	.word	0x000000ff
        /*0e50*/ 	.word	0x00000378
        /*0e54*/ 	.short	0x010a
        /*0e56*/ 	.byte	0x11
	.zero		1


	//   ....[215]....
        /*0e58*/ 	.word	0x00006a80
        /*0e5c*/ 	.word	0x000000ff
        /*0e60*/ 	.word	0x00000368
        /*0e64*/ 	.short	0x010a
        /*0e66*/ 	.byte	0x11
	.zero		1


	//   ....[216]....
        /*0e68*/ 	.word	0x00006c90
        /*0e6c*/ 	.word	0x000000ff
        /*0e70*/ 	.word	0x00000360
        /*0e74*/ 	.short	0x010b
        /*0e76*/ 	.byte	0x11
	.zero		1


	//   ....[217]....
        /*0e78*/ 	.word	0x00006ca0
        /*0e7c*/ 	.word	0x000000ff
        /*0e80*/ 	.word	0x00000000
        /*0e84*/ 	.short	0x0101
        /*0e86*/ 	.byte	0x30
	.zero		1


	//   ....[218]....
        /*0e88*/ 	.word	0x00006ce0
        /*0e8c*/ 	.word	0x00000000
        /*0e90*/ 	.word	0x00000368
        /*0e94*/ 	.short	0x010a
        /*0e96*/ 	.byte	0xff
	.zero		1


	//   ....[219]....
        /*0e98*/ 	.word	0x00007020
        /*0e9c*/ 	.word	0x00000003
        /*0ea0*/ 	.word	0x00000380
        /*0ea4*/ 	.short	0x010a
        /*0ea6*/ 	.byte	0xff
	.zero		1


	//   ....[220]....
        /*0ea8*/ 	.word	0x000071a0
        /*0eac*/ 	.word	0x00000000
        /*0eb0*/ 	.word	0x00000000
        /*0eb4*/ 	.short	0x0101
        /*0eb6*/ 	.byte	0xff
	.zero		1


	//   ....[221]....
        /*0eb8*/ 	.word	0x00007c00
        /*0ebc*/ 	.word	0x000000ff
        /*0ec0*/ 	.word	0x00000360
        /*0ec4*/ 	.short	0x010a
        /*0ec6*/ 	.byte	0x2c
	.zero		1


	//   ....[222]....
        /*0ec8*/ 	.word	0x00007c10
        /*0ecc*/ 	.word	0x00000016
        /*0ed0*/ 	.word	0x000003a0
        /*0ed4*/ 	.short	0x010a
        /*0ed6*/ 	.byte	0xff
	.zero		1


	//   ....[223]....
        /*0ed8*/ 	.word	0x00007dc0
        /*0edc*/ 	.word	0x000000ff
        /*0ee0*/ 	.word	0x00000360
        /*0ee4*/ 	.short	0x010a
        /*0ee6*/ 	.byte	0x2c
	.zero		1


	//   ....[224]....
        /*0ee8*/ 	.word	0x00007ea0
        /*0eec*/ 	.word	0x000000ff
        /*0ef0*/ 	.word	0x00000000
        /*0ef4*/ 	.short	0x0101
        /*0ef6*/ 	.byte	0x04
	.zero		1


	//   ....[225]....
        /*0ef8*/ 	.word	0x00007f00
        /*0efc*/ 	.word	0x00000016
        /*0f00*/ 	.word	0x000003a0
        /*0f04*/ 	.short	0x010a
        /*0f06*/ 	.byte	0xff
	.zero		1


	//   ....[226]....
        /*0f08*/ 	.word	0x00008270
        /*0f0c*/ 	.word	0x000000ff
        /*0f10*/ 	.word	0x00000000
        /*0f14*/ 	.short	0x0101
        /*0f16*/ 	.byte	0x04
	.zero		1


	//   ....[227]....
        /*0f18*/ 	.word	0x00008b50
        /*0f1c*/ 	.word	0x00000000
        /*0f20*/ 	.word	0x000003f0
        /*0f24*/ 	.short	0x010a
        /*0f26*/ 	.byte	0xff
	.zero		1


	//   ....[228]....
        /*0f28*/ 	.word	0x00008bb0
        /*0f2c*/ 	.word	0x00000000
        /*0f30*/ 	.word	0x000001b0
        /*0f34*/ 	.short	0x010a
        /*0f36*/ 	.byte	0xff
	.zero		1


	//   ....[229]....
        /*0f38*/ 	.word	0x00008c10
        /*0f3c*/ 	.word	0x00000000
        /*0f40*/ 	.word	0x000001b0
        /*0f44*/ 	.short	0x010a
        /*0f46*/ 	.byte	0xff
	.zero		1


	//   ....[230]....
        /*0f48*/ 	.word	0x00008c60
        /*0f4c*/ 	.word	0x00000003
        /*0f50*/ 	.word	0x00000380
        /*0f54*/ 	.short	0x010a
        /*0f56*/ 	.byte	0xff
	.zero		1


	//   ....[231]....
        /*0f58*/ 	.word	0x00008cc0
        /*0f5c*/ 	.word	0x00000000
        /*0f60*/ 	.word	0x00000000
        /*0f64*/ 	.short	0x010a
        /*0f66*/ 	.byte	0xff
	.zero		1


	//   ....[232]....
        /*0f68*/ 	.word	0x00008d20
        /*0f6c*/ 	.word	0x00000000
        /*0f70*/ 	.word	0x00000000
        /*0f74*/ 	.short	0x010a
        /*0f76*/ 	.byte	0xff
	.zero		1


	//   ....[233]....
        /*0f78*/ 	.word	0x00008d80
        /*0f7c*/ 	.word	0x00000000
        /*0f80*/ 	.word	0x00000000
        /*0f84*/ 	.short	0x010a
        /*0f86*/ 	.byte	0xff
	.zero		1


	//   ....[234]....
        /*0f88*/ 	.word	0x00008de0
        /*0f8c*/ 	.word	0x00000000
        /*0f90*/ 	.word	0x00000000
        /*0f94*/ 	.short	0x010a
        /*0f96*/ 	.byte	0xff
	.zero		1


	//   ....[235]....
        /*0f98*/ 	.word	0x00008e40
        /*0f9c*/ 	.word	0x00000000
        /*0fa0*/ 	.word	0x00000000
        /*0fa4*/ 	.short	0x010a
        /*0fa6*/ 	.byte	0xff
	.zero		1


	//   ....[236]....
        /*0fa8*/ 	.word	0x00008ea0
        /*0fac*/ 	.word	0x00000000
        /*0fb0*/ 	.word	0x00000000
        /*0fb4*/ 	.short	0x010a
        /*0fb6*/ 	.byte	0xff
	.zero		1


	//   ....[237]....
        /*0fb8*/ 	.word	0x00008f00
        /*0fbc*/ 	.word	0x00000000
        /*0fc0*/ 	.word	0x00000000
        /*0fc4*/ 	.short	0x010a
        /*0fc6*/ 	.byte	0xff
	.zero		1


	//   ....[238]....
        /*0fc8*/ 	.word	0x00008f60
        /*0fcc*/ 	.word	0x00000000
        /*0fd0*/ 	.word	0x00000000
        /*0fd4*/ 	.short	0x010a
        /*0fd6*/ 	.byte	0xff
	.zero		1


	//   ....[239]....
        /*0fd8*/ 	.word	0x00008fc0
        /*0fdc*/ 	.word	0x00000000
        /*0fe0*/ 	.word	0x00000000
        /*0fe4*/ 	.short	0x010a
        /*0fe6*/ 	.byte	0xff
	.zero		1


	//   ....[240]....
        /*0fe8*/ 	.word	0x00009020
        /*0fec*/ 	.word	0x00000000
        /*0ff0*/ 	.word	0x00000000
        /*0ff4*/ 	.short	0x010a
        /*0ff6*/ 	.byte	0xff
	.zero		1


	//   ....[241]....
        /*0ff8*/ 	.word	0x00009080
        /*0ffc*/ 	.word	0x00000000
        /*1000*/ 	.word	0x00000000
        /*1004*/ 	.short	0x010a
        /*1006*/ 	.byte	0xff
	.zero		1


	//   ....[242]....
        /*1008*/ 	.word	0x000090e0
        /*100c*/ 	.word	0x00000000
        /*1010*/ 	.word	0x00000000
        /*1014*/ 	.short	0x010a
        /*1016*/ 	.byte	0xff
	.zero		1


	//   ....[243]....
        /*1018*/ 	.word	0x00009140
        /*101c*/ 	.word	0x00000000
        /*1020*/ 	.word	0x00000000
        /*1024*/ 	.short	0x010a
        /*1026*/ 	.byte	0xff
	.zero		1


	//   ....[244]....
        /*1028*/ 	.word	0x000091a0
        /*102c*/ 	.word	0x00000000
        /*1030*/ 	.word	0x00000000
        /*1034*/ 	.short	0x010a
        /*1036*/ 	.byte	0xff
	.zero		1


	//   ....[245]....
        /*1038*/ 	.word	0x00009200
        /*103c*/ 	.word	0x00000000
        /*1040*/ 	.word	0x00000000
        /*1044*/ 	.short	0x010a
        /*1046*/ 	.byte	0xff
	.zero		1


	//   ....[246]....
        /*1048*/ 	.word	0x00009260
        /*104c*/ 	.word	0x00000000
        /*1050*/ 	.word	0x00000000
        /*1054*/ 	.short	0x010a
        /*1056*/ 	.byte	0xff
	.zero		1


	//   ....[247]....
        /*1058*/ 	.word	0x000092c0
        /*105c*/ 	.word	0x00000000
        /*1060*/ 	.word	0x00000000
        /*1064*/ 	.short	0x010a
        /*1066*/ 	.byte	0xff
	.zero		1


	//   ....[248]....
        /*1068*/ 	.word	0x00009320
        /*106c*/ 	.word	0x00000000
        /*1070*/ 	.word	0x00000000
        /*1074*/ 	.short	0x010a
        /*1076*/ 	.byte	0xff
	.zero		1


	//   ....[249]....
        /*1078*/ 	.word	0x00009380
        /*107c*/ 	.word	0x00000000
        /*1080*/ 	.word	0x00000000
        /*1084*/ 	.short	0x010a
        /*1086*/ 	.byte	0xff
	.zero		1


	//   ....[250]....
        /*1088*/ 	.word	0x000093e0
        /*108c*/ 	.word	0x00000000
        /*1090*/ 	.word	0x00000000
        /*1094*/ 	.short	0x010a
        /*1096*/ 	.byte	0xff
	.zero		1


	//   ....[251]....
        /*1098*/ 	.word	0x00009440
        /*109c*/ 	.word	0x00000000
        /*10a0*/ 	.word	0x00000000
        /*10a4*/ 	.short	0x010a
        /*10a6*/ 	.byte	0xff
	.zero		1


	//   ....[252]....
        /*10a8*/ 	.word	0x000094a0
        /*10ac*/ 	.word	0x00000000
        /*10b0*/ 	.word	0x00000000
        /*10b4*/ 	.short	0x010a
        /*10b6*/ 	.byte	0xff
	.zero		1


	//   ....[253]....
        /*10b8*/ 	.word	0x00009500
        /*10bc*/ 	.word	0x00000000
        /*10c0*/ 	.word	0x00000000
        /*10c4*/ 	.short	0x010a
        /*10c6*/ 	.byte	0xff
	.zero		1


	//   ....[254]....
        /*10c8*/ 	.word	0x00009560
        /*10cc*/ 	.word	0x00000000
        /*10d0*/ 	.word	0x00000000
        /*10d4*/ 	.short	0x010a
        /*10d6*/ 	.byte	0xff
	.zero		1


	//   ....[255]....
        /*10d8*/ 	.word	0x000095c0
        /*10dc*/ 	.word	0x00000000
        /*10e0*/ 	.word	0x00000000
        /*10e4*/ 	.short	0x010a
        /*10e6*/ 	.byte	0xff
	.zero		1


	//   ....[0]....
        /*10e8*/ 	.word	0x00009620
        /*10ec*/ 	.word	0x00000000
        /*10f0*/ 	.word	0x00000000
        /*10f4*/ 	.short	0x010a
        /*10f6*/ 	.byte	0xff
	.zero		1


	//   ....[1]....
        /*10f8*/ 	.word	0x00009680
        /*10fc*/ 	.word	0x00000000
        /*1100*/ 	.word	0x00000000
        /*1104*/ 	.short	0x010a
        /*1106*/ 	.byte	0xff
	.zero		1


	//   ....[2]....
        /*1108*/ 	.word	0x000096e0
        /*110c*/ 	.word	0x00000000
        /*1110*/ 	.word	0x00000000
        /*1114*/ 	.short	0x010a
        /*1116*/ 	.byte	0xff
	.zero		1


	//   ....[3]....
        /*1118*/ 	.word	0x00009740
        /*111c*/ 	.word	0x00000000
        /*1120*/ 	.word	0x00000000
        /*1124*/ 	.short	0x010a
        /*1126*/ 	.byte	0xff
	.zero		1


	//   ....[4]....
        /*1128*/ 	.word	0x000097a0
        /*112c*/ 	.word	0x00000000
        /*1130*/ 	.word	0x00000000
        /*1134*/ 	.short	0x010a
        /*1136*/ 	.byte	0xff
	.zero		1


	//   ....[5]....
        /*1138*/ 	.word	0x00009800
        /*113c*/ 	.word	0x00000000
        /*1140*/ 	.word	0x00000000
        /*1144*/ 	.short	0x010a
        /*1146*/ 	.byte	0xff
	.zero		1


	//   ....[6]....
        /*1148*/ 	.word	0x00009860
        /*114c*/ 	.word	0x00000000
        /*1150*/ 	.word	0x00000000
        /*1154*/ 	.short	0x010a
        /*1156*/ 	.byte	0xff
	.zero		1


	//   ....[7]....
        /*1158*/ 	.word	0x000098c0
        /*115c*/ 	.word	0x00000000
        /*1160*/ 	.word	0x00000000
        /*1164*/ 	.short	0x010a
        /*1166*/ 	.byte	0xff
	.zero		1


	//   ....[8]....
        /*1168*/ 	.word	0x00009920
        /*116c*/ 	.word	0x00000000
        /*1170*/ 	.word	0x00000000
        /*1174*/ 	.short	0x010a
        /*1176*/ 	.byte	0xff
	.zero		1


	//   ....[9]....
        /*1178*/ 	.word	0x00009980
        /*117c*/ 	.word	0x00000000
        /*1180*/ 	.word	0x00000000
        /*1184*/ 	.short	0x010a
        /*1186*/ 	.byte	0xff
	.zero		1


	//   ....[10]....
        /*1188*/ 	.word	0x000099e0
        /*118c*/ 	.word	0x00000000
        /*1190*/ 	.word	0x00000000
        /*1194*/ 	.short	0x010a
        /*1196*/ 	.byte	0xff
	.zero		1


	//   ....[11]....
        /*1198*/ 	.word	0x00009a40
        /*119c*/ 	.word	0x00000000
        /*11a0*/ 	.word	0x00000000
        /*11a4*/ 	.short	0x010a
        /*11a6*/ 	.byte	0xff
	.zero		1


	//   ....[12]....
        /*11a8*/ 	.word	0x00009aa0
        /*11ac*/ 	.word	0x00000000
        /*11b0*/ 	.word	0x00000000
        /*11b4*/ 	.short	0x010a
        /*11b6*/ 	.byte	0xff
	.zero		1


	//   ....[13]....
        /*11b8*/ 	.word	0x00009b00
        /*11bc*/ 	.word	0x00000000
        /*11c0*/ 	.word	0x00000000
        /*11c4*/ 	.short	0x010a
        /*11c6*/ 	.byte	0xff
	.zero		1


	//   ....[14]....
        /*11c8*/ 	.word	0x00009b60
        /*11cc*/ 	.word	0x00000000
        /*11d0*/ 	.word	0x00000000
        /*11d4*/ 	.short	0x010a
        /*11d6*/ 	.byte	0xff
	.zero		1


	//   ....[15]....
        /*11d8*/ 	.word	0x00009bc0
        /*11dc*/ 	.word	0x00000000
        /*11e0*/ 	.word	0x00000000
        /*11e4*/ 	.short	0x010a
        /*11e6*/ 	.byte	0xff
	.zero		1


	//   ....[16]....
        /*11e8*/ 	.word	0x00009c20
        /*11ec*/ 	.word	0x00000000
        /*11f0*/ 	.word	0x00000000
        /*11f4*/ 	.short	0x010a
        /*11f6*/ 	.byte	0xff
	.zero		1


	//   ....[17]....
        /*11f8*/ 	.word	0x00009c80
        /*11fc*/ 	.word	0x00000000
        /*1200*/ 	.word	0x00000000
        /*1204*/ 	.short	0x010a
        /*1206*/ 	.byte	0xff
	.zero		1


	//   ....[18]....
        /*1208*/ 	.word	0x00009ce0
        /*120c*/ 	.word	0x00000000
        /*1210*/ 	.word	0x00000000
        /*1214*/ 	.short	0x010a
        /*1216*/ 	.byte	0xff
	.zero		1


	//   ....[19]....
        /*1218*/ 	.word	0x00009d40
        /*121c*/ 	.word	0x00000000
        /*1220*/ 	.word	0x00000000
        /*1224*/ 	.short	0x010a
        /*1226*/ 	.byte	0xff
	.zero		1


	//   ....[20]....
        /*1228*/ 	.word	0x00009da0
        /*122c*/ 	.word	0x00000000
        /*1230*/ 	.word	0x00000000
        /*1234*/ 	.short	0x010a
        /*1236*/ 	.byte	0xff
	.zero		1


	//   ....[21]....
        /*1238*/ 	.word	0x00009e00
        /*123c*/ 	.word	0x00000000
        /*1240*/ 	.word	0x00000000
        /*1244*/ 	.short	0x010a
        /*1246*/ 	.byte	0xff
	.zero		1


	//   ....[22]....
        /*1248*/ 	.word	0x00009e60
        /*124c*/ 	.word	0x00000000
        /*1250*/ 	.word	0x00000000
        /*1254*/ 	.short	0x010a
        /*1256*/ 	.byte	0xff
	.zero		1


	//   ....[23]....
        /*1258*/ 	.word	0x00009ec0
        /*125c*/ 	.word	0x00000000
        /*1260*/ 	.word	0x00000000
        /*1264*/ 	.short	0x010a
        /*1266*/ 	.byte	0xff
	.zero		1


	//   ....[24]....
        /*1268*/ 	.word	0x00009f20
        /*126c*/ 	.word	0x00000000
        /*1270*/ 	.word	0x00000000
        /*1274*/ 	.short	0x010a
        /*1276*/ 	.byte	0xff
	.zero		1


	//   ....[25]....
        /*1278*/ 	.word	0x00009f80
        /*127c*/ 	.word	0x00000000
        /*1280*/ 	.word	0x00000000
        /*1284*/ 	.short	0x010a
        /*1286*/ 	.byte	0xff
	.zero		1


	//   ....[26]....
        /*1288*/ 	.word	0x00009fe0
        /*128c*/ 	.word	0x00000000
        /*1290*/ 	.word	0x00000000
        /*1294*/ 	.short	0x010a
        /*1296*/ 	.byte	0xff
	.zero		1


	//   ....[27]....
        /*1298*/ 	.word	0x0000a040
        /*129c*/ 	.word	0x00000000
        /*12a0*/ 	.word	0x00000000
        /*12a4*/ 	.short	0x010a
        /*12a6*/ 	.byte	0xff
	.zero		1


	//   ....[28]....
        /*12a8*/ 	.word	0x0000a090
        /*12ac*/ 	.word	0x00000002
        /*12b0*/ 	.word	0x000003e0
        /*12b4*/ 	.short	0x010a
        /*12b6*/ 	.byte	0xff
	.zero		1


	//   ....[29]....
        /*12b8*/ 	.word	0x0000a0f0
        /*12bc*/ 	.word	0x00000002
        /*12c0*/ 	.word	0x00000390
        /*12c4*/ 	.short	0x010a
        /*12c6*/ 	.byte	0xff
	.zero		1


	//   ....[30]....
        /*12c8*/ 	.word	0x0000a140
        /*12cc*/ 	.word	0x00000002
        /*12d0*/ 	.word	0x00000380
        /*12d4*/ 	.short	0x010a
        /*12d6*/ 	.byte	0xff
	.zero		1


	//   ....[31]....
        /*12d8*/ 	.word	0x0000a1a0
        /*12dc*/ 	.word	0x00000000
        /*12e0*/ 	.word	0x00000390
        /*12e4*/ 	.short	0x010a
        /*12e6*/ 	.byte	0xff
	.zero		1


	//   ....[32]....
        /*12e8*/ 	.word	0x0000a1f0
        /*12ec*/ 	.word	0x00000000
        /*12f0*/ 	.word	0x00000380
        /*12f4*/ 	.short	0x010a
        /*12f6*/ 	.byte	0xff
	.zero		1


	//   ....[33]....
        /*12f8*/ 	.word	0x0000a250
        /*12fc*/ 	.word	0x00000002
        /*1300*/ 	.word	0x000003c0
        /*1304*/ 	.short	0x010a
        /*1306*/ 	.byte	0xff
	.zero		1


	//   ....[34]....
        /*1308*/ 	.word	0x0000a2b0
        /*130c*/ 	.word	0x00000000
        /*1310*/ 	.word	0x00000000
        /*1314*/ 	.short	0x010a
        /*1316*/ 	.byte	0xff
	.zero		1


	//   ....[35]....
        /*1318*/ 	.word	0x0000a310
        /*131c*/ 	.word	0x00000000
        /*1320*/ 	.word	0x00000000
        /*1324*/ 	.short	0x010a
        /*1326*/ 	.byte	0xff
	.zero		1


	//   ....[36]....
        /*1328*/ 	.word	0x0000a370
        /*132c*/ 	.word	0x00000000
        /*1330*/ 	.word	0x00000000
        /*1334*/ 	.short	0x010a
        /*1336*/ 	.byte	0xff
	.zero		1


	//   ....[37]....
        /*1338*/ 	.word	0x0000a3d0
        /*133c*/ 	.word	0x00000000
        /*1340*/ 	.word	0x00000000
        /*1344*/ 	.short	0x010a
        /*1346*/ 	.byte	0xff
	.zero		1


	//   ....[38]....
        /*1348*/ 	.word	0x0000a430
        /*134c*/ 	.word	0x00000000
        /*1350*/ 	.word	0x00000000
        /*1354*/ 	.short	0x010a
        /*1356*/ 	.byte	0xff
	.zero		1


	//   ....[39]....
        /*1358*/ 	.word	0x0000a480
        /*135c*/ 	.word	0x0000000c
        /*1360*/ 	.word	0x00000380
        /*1364*/ 	.short	0x010a
        /*1366*/ 	.byte	0xff
	.zero		1


	//   ....[40]....
        /*1368*/ 	.word	0x0000a4e0
        /*136c*/ 	.word	0x00000000
        /*1370*/ 	.word	0x00000378
        /*1374*/ 	.short	0x010a
        /*1376*/ 	.byte	0xff
	.zero		1


	//   ....[41]....
        /*1378*/ 	.word	0x0000a540
        /*137c*/ 	.word	0x00000000
        /*1380*/ 	.word	0x00000368
        /*1384*/ 	.short	0x010a
        /*1386*/ 	.byte	0xff
	.zero		1


	//   ....[42]....
        /*1388*/ 	.word	0x0000a590
        /*138c*/ 	.word	0x00000003
        /*1390*/ 	.word	0x00000380
        /*1394*/ 	.short	0x010a
        /*1396*/ 	.byte	0xff
	.zero		1


	//   ....[43]....
        /*1398*/ 	.word	0x0000a5f0
        /*139c*/ 	.word	0x00000000
        /*13a0*/ 	.word	0x00000360
        /*13a4*/ 	.short	0x010a
        /*13a6*/ 	.byte	0xff
	.zero		1


	//   ....[44]....
        /*13a8*/ 	.word	0x0000a640
        /*13ac*/ 	.word	0x00000016
        /*13b0*/ 	.word	0x000003a0
        /*13b4*/ 	.short	0x010a
        /*13b6*/ 	.byte	0xff
	.zero		1


	//----- nvinfo : EIATTR_NUM_MBARRIERS
	.align		4
.L_47:
        /*13b8*/ 	.byte	0x03, 0x38
        /*13ba*/ 	.short	0x0080


	//----- nvinfo : EIATTR_EXIT_INSTR_OFFSETS
	.align		4
        /*13bc*/ 	.byte	0x04, 0x1c
        /*13be*/ 	.short	(.L_49 - .L_48)


	//   ....[0]....
.L_48:
        /*13c0*/ 	.word	0x00004d70


	//   ....[1]....
        /*13c4*/ 	.word	0x00005260


	//   ....[2]....
        /*13c8*/ 	.word	0x000052c0


	//   ....[3]....
        /*13cc*/ 	.word	0x000060e0


	//   ....[4]....
        /*13d0*/ 	.word	0x00006d10


	//   ....[5]....
        /*13d4*/ 	.word	0x00006d50


	//   ....[6]....
        /*13d8*/ 	.word	0x00008b40


	//----- nvinfo : EIATTR_MAX_THREADS
	.align		4
.L_49:
        /*13dc*/ 	.byte	0x04, 0x05
        /*13de*/ 	.short	(.L_51 - .L_50)
.L_50:
        /*13e0*/ 	.word	0x00000100
        /*13e4*/ 	.word	0x00000001
        /*13e8*/ 	.word	0x00000001


	//----- nvinfo : EIATTR_CRS_STACK_SIZE
	.align		4
.L_51:
        /*13ec*/ 	.byte	0x04, 0x1e
        /*13ee*/ 	.short	(.L_53 - .L_52)
.L_52:
        /*13f0*/ 	.word	0x00000000


	//----- nvinfo : EIATTR_CBANK_PARAM_SIZE
	.align		4
.L_53:
        /*13f4*/ 	.byte	0x03, 0x19
        /*13f6*/ 	.short	0x0800


	//----- nvinfo : EIATTR_PARAM_CBANK
	.align		4
        /*13f8*/ 	.byte	0x04, 0x0a
        /*13fa*/ 	.short	(.L_55 - .L_54)
	.align		4
.L_54:
        /*13fc*/ 	.word	index@(.nv.constant0._ZN7cutlass13device_kernelINS_4gemm6kernel13GemmUniversalIN4cute5tupleIJiiiiEEENS1_10collective13CollectiveMmaINS1_35MainloopSm100TmaUmmaWarpSpecializedILi54ELi2ELi4ENS5_IJNS4_1CILi4EEENSA_ILi2EEENSA_ILi1EEEEEEEENS5_IJNSA_ILi64EEESG_NSA_ILi32EEEEEENS_12float_e5m2_tENS5_IJlSD_lEEESJ_SK_NS4_8TiledMMAINS4_8MMA_AtomIJNS4_10MMA_TraitsINS4_19SM100_MMA_F8F6F4_SSEJSJ_SJ_fSG_SG_NS4_17integral_constantINS4_4UMMA5MajorELSR_0EEESS_NSP_INSQ_7ScaleInELST_0EEESU_EEEEEENS4_6LayoutINS5_IJSD_SD_SD_EEENS5_IJNSA_ILi0EEESZ_SZ_EEEEENS5_IJNS4_10UnderscoreES12_S12_EEEEENS4_23SM90_TMA_LOAD_MULTICASTENS4_14ComposedLayoutINS4_7SwizzleILi1ELi4ELi3EEENS4_18smem_ptr_flag_bitsILi8EEENSX_INS5_IJNSA_ILi8EEESH_EEENS5_IJSH_SD_EEEEEEEvNS4_8identityES15_S1F_vS1G_EENS_8epilogue10collective18CollectiveEpilogueINS1I_23Sm100TmaWarpSpecializedILi1ELi1ELi32ELb0ELb0EEEJSI_NS5_IJNSX_ISG_SD_EES1N_EEESJ_SK_SJ_SK_NS1I_6fusion15FusionCallbacksIS1M_NS1P_17LinearCombinationISJ_fSJ_fLNS_15FloatRoundStyleE2EEESI_S1O_JEEENS4_5SM1004TMEM4LOAD26SM100_TMEM_LOAD_16dp32b32xENS4_13SM90_TMA_LOADENS16_INS17_ILi2ELi4ELi3EEES1A_NSX_INS5_IJS1B_SG_EEENS5_IJSG_SD_EEEEEEENS4_39AutoVectorizingCopyWithAssumedAlignmentILi128EEENS4_14SM90_TMA_STOREES24_S26_S26_EEEvvEEEEvNT_6ParamsE)
        /*1400*/ 	.short	0x0380
        /*1402*/ 	.short	0x0800


	//----- nvinfo : EIATTR_SW_WAR
	.align		4
.L_55:
        /*1404*/ 	.byte	0x04, 0x36
        /*1406*/ 	.short	(.L_57 - .L_56)
.L_56:
        /*1408*/ 	.word	0x00000008
.L_57:


//--------------------- .nv.callgraph             --------------------------
	.section	.nv.callgraph,"",@"SHT_CUDA_CALLGRAPH"
	.align	4
	.sectionentsize	8
	.align		4
        /*0000*/ 	.word	0x00000000
	.align		4
        /*0004*/ 	.word	0xffffffff
	.align		4
        /*0008*/ 	.word	index@(_ZN7cutlass13device_kernelINS_4gemm6kernel13GemmUniversalIN4cute5tupleIJiiiiEEENS1_10collective13CollectiveMmaINS1_35MainloopSm100TmaUmmaWarpSpecializedILi54ELi2ELi4ENS5_IJNS4_1CILi4EEENSA_ILi2EEENSA_ILi1EEEEEEEENS5_IJNSA_ILi64EEESG_NSA_ILi32EEEEEENS_12float_e5m2_tENS5_IJlSD_lEEESJ_SK_NS4_8TiledMMAINS4_8MMA_AtomIJNS4_10MMA_TraitsINS4_19SM100_MMA_F8F6F4_SSEJSJ_SJ_fSG_SG_NS4_17integral_constantINS4_4UMMA5MajorELSR_0EEESS_NSP_INSQ_7ScaleInELST_0EEESU_EEEEEENS4_6LayoutINS5_IJSD_SD_SD_EEENS5_IJNSA_ILi0EEESZ_SZ_EEEEENS5_IJNS4_10UnderscoreES12_S12_EEEEENS4_23SM90_TMA_LOAD_MULTICASTENS4_14ComposedLayoutINS4_7SwizzleILi1ELi4ELi3EEENS4_18smem_ptr_flag_bitsILi8EEENSX_INS5_IJNSA_ILi8EEESH_EEENS5_IJSH_SD_EEEEEEEvNS4_8identityES15_S1F_vS1G_EENS_8epilogue10collective18CollectiveEpilogueINS1I_23Sm100TmaWarpSpecializedILi1ELi1ELi32ELb0ELb0EEEJSI_NS5_IJNSX_ISG_SD_EES1N_EEESJ_SK_SJ_SK_NS1I_6fusion15FusionCallbacksIS1M_NS1P_17LinearCombinationISJ_fSJ_fLNS_15FloatRoundStyleE2EEESI_S1O_JEEENS4_5SM1004TMEM4LOAD26SM100_TMEM_LOAD_16dp32b32xENS4_13SM90_TMA_LOADENS16_INS17_ILi2ELi4ELi3EEES1A_NSX_INS5_IJS1B_SG_EEENS5_IJSG_SD_EEEEEEENS4_39AutoVectorizingCopyWithAssumedAlignmentILi128EEENS4_14SM90_TMA_STOREES24_S26_S26_EEEvvEEEEvNT_6ParamsE)
	.align		4
        /*000c*/ 	.word	index@(__assertfail)
	.align		4
        /*0010*/ 	.word	0x00000000
	.align		4
        /*0014*/ 	.word	0xfffffffe
	.align		4
        /*0018*/ 	.word	0x00000000
	.align		4
        /*001c*/ 	.word	0xfffffffd
	.align		4
        /*0020*/ 	.word	0x00000000
	.align		4
        /*0024*/ 	.word	0xfffffffc


//--------------------- .nv.constant4             --------------------------
	.section	.nv.constant4,"a",@progbits
	.align	8
	.align		8
.nv.constant4:
        /*0000*/ 	.dword	__assertfail
	.align		8
        /*0008*/ 	.dword	__unnamed_1
	.align		8
        /*0010*/ 	.dword	__unnamed_2
	.align		8
        /*0018*/ 	.dword	_ZN40_INTERNAL_951c5087_4_k_cu_a0ca35c4_174874cuda3std3__45__cpo5beginE
	.align		8
        /*0020*/ 	.dword	_ZN40_INTERNAL_951c5087_4_k_cu_a0ca35c4_174874cuda3std3__45__cpo3endE
	.align		8
        /*0028*/ 	.dword	_ZN40_INTERNAL_951c5087_4_k_cu_a0ca35c4_174874cuda3std3__45__cpo6cbeginE
	.align		8
        /*0030*/ 	.dword	_ZN40_INTERNAL_951c5087_4_k_cu_a0ca35c4_174874cuda3std3__45__cpo4cendE
	.align		8
        /*0038*/ 	.dword	_ZN40_INTERNAL_951c5087_4_k_cu_a0ca35c4_174874cuda3std3__442_GLOBAL__N__951c5087_4_k_cu_a0ca35c4_174876ignoreE
	.align		8
        /*0040*/ 	.dword	_ZN40_INTERNAL_951c5087_4_k_cu_a0ca35c4_174874cuda3std3__419piecewise_constructE
	.align		8
        /*0048*/ 	.dword	_ZN40_INTERNAL_951c5087_4_k_cu_a0ca35c4_174874cuda3std3__48in_placeE
	.align		8
        /*0050*/ 	.dword	_ZN40_INTERNAL_951c5087_4_k_cu_a0ca35c4_174874cuda3std6ranges3__45__cpo4swapE
	.align		8
        /*0058*/ 	.dword	_ZN40_INTERNAL_951c5087_4_k_cu_a0ca35c4_174874cuda3std6ranges3__45__cpo9iter_moveE
	.align		8
        /*0060*/ 	.dword	_ZN40_INTERNAL_951c5087_4_k_cu_a0ca35c4_174874cute7productE
	.align		8
        /*0068*/ 	.dword	_ZN40_INTERNAL_951c5087_4_k_cu_a0ca35c4_174874cute1_E
	.align		8
        /*0070*/ 	.dword	$str$25
	.align		8
        /*0078*/ 	.dword	$str$26
	.align		8
        /*0080*/ 	.dword	$str$27
	.align		8
        /*0088*/ 	.dword	$str$28


//--------------------- .text._ZN7cutlass13device_kernelINS_4gemm6kernel13GemmUniversalIN4cute5tupleIJiiiiEEENS1_10collective13CollectiveMmaINS1_35MainloopSm100TmaUmmaWarpSpecializedILi54ELi2ELi4ENS5_IJNS4_1CILi4EEENSA_ILi2EEENSA_ILi1EEEEEEEENS5_IJNSA_ILi64EEESG_NSA_ILi32EEEEEENS_12float_e5m2_tENS5_IJlSD_lEEESJ_SK_NS4_8TiledMMAINS4_8MMA_AtomIJNS4_10MMA_TraitsINS4_19SM100_MMA_F8F6F4_SSEJSJ_SJ_fSG_SG_NS4_17integral_constantINS4_4UMMA5MajorELSR_0EEESS_NSP_INSQ_7ScaleInELST_0EEESU_EEEEEENS4_6LayoutINS5_IJSD_SD_SD_EEENS5_IJNSA_ILi0EEESZ_SZ_EEEEENS5_IJNS4_10UnderscoreES12_S12_EEEEENS4_23SM90_TMA_LOAD_MULTICASTENS4_14ComposedLayoutINS4_7SwizzleILi1ELi4ELi3EEENS4_18smem_ptr_flag_bitsILi8EEENSX_INS5_IJNSA_ILi8EEESH_EEENS5_IJSH_SD_EEEEEEEvNS4_8identityES15_S1F_vS1G_EENS_8epilogue10collective18CollectiveEpilogueINS1I_23Sm100TmaWarpSpecializedILi1ELi1ELi32ELb0ELb0EEEJSI_NS5_IJNSX_ISG_SD_EES1N_EEESJ_SK_SJ_SK_NS1I_6fusion15FusionCallbacksIS1M_NS1P_17LinearCombinationISJ_fSJ_fLNS_15FloatRoundStyleE2EEESI_S1O_JEEENS4_5SM1004TMEM4LOAD26SM100_TMEM_LOAD_16dp32b32xENS4_13SM90_TMA_LOADENS16_INS17_ILi2ELi4ELi3EEES1A_NSX_INS5_IJS1B_SG_EEENS5_IJSG_SD_EEEEEEENS4_39AutoVectorizingCopyWithAssumedAlignmentILi128EEENS4_14SM90_TMA_STOREES24_S26_S26_EEEvvEEEEvNT_6ParamsE --------------------------
	.section	.text._ZN7cutlass13device_kernelINS_4gemm6kernel13GemmUniversalIN4cute5tupleIJiiiiEEENS1_10collective13CollectiveMmaINS1_35MainloopSm100TmaUmmaWarpSpecializedILi54ELi2ELi4ENS5_IJNS4_1CILi4EEENSA_ILi2EEENSA_ILi1EEEEEEEENS5_IJNSA_ILi64EEESG_NSA_ILi32EEEEEENS_12float_e5m2_tENS5_IJlSD_lEEESJ_SK_NS4_8TiledMMAINS4_8MMA_AtomIJNS4_10MMA_TraitsINS4_19SM100_MMA_F8F6F4_SSEJSJ_SJ_fSG_SG_NS4_17integral_constantINS4_4UMMA5MajorELSR_0EEESS_NSP_INSQ_7ScaleInELST_0EEESU_EEEEEENS4_6LayoutINS5_IJSD_SD_SD_EEENS5_IJNSA_ILi0EEESZ_SZ_EEEEENS5_IJNS4_10UnderscoreES12_S12_EEEEENS4_23SM90_TMA_LOAD_MULTICASTENS4_14ComposedLayoutINS4_7SwizzleILi1ELi4ELi3EEENS4_18smem_ptr_flag_bitsILi8EEENSX_INS5_IJNSA_ILi8EEESH_EEENS5_IJSH_SD_EEEEEEEvNS4_8identityES15_S1F_vS1G_EENS_8epilogue10collective18CollectiveEpilogueINS1I_23Sm100TmaWarpSpecializedILi1ELi1ELi32ELb0ELb0EEEJSI_NS5_IJNSX_ISG_SD_EES1N_EEESJ_SK_SJ_SK_NS1I_6fusion15FusionCallbacksIS1M_NS1P_17LinearCombinationISJ_fSJ_fLNS_15FloatRoundStyleE2EEESI_S1O_JEEENS4_5SM1004TMEM4LOAD26SM100_TMEM_LOAD_16dp32b32xENS4_13SM90_TMA_LOADENS16_INS17_ILi2ELi4ELi3EEES1A_NSX_INS5_IJS1B_SG_EEENS5_IJSG_SD_EEEEEEENS4_39AutoVectorizingCopyWithAssumedAlignmentILi128EEENS4_14SM90_TMA_STOREES24_S26_S26_EEEvvEEEEvNT_6ParamsE,"ax",@progbits
	.align	128
.text._ZN7cutlass13device_kernelINS_4gemm6kernel13GemmUniversalIN4cute5tupleIJiiiiEEENS1_10collective13CollectiveMmaINS1_35MainloopSm100TmaUmmaWarpSpecializedILi54ELi2ELi4ENS5_IJNS4_1CILi4EEENSA_ILi2EEENSA_ILi1EEEEEEEENS5_IJNSA_ILi64EEESG_NSA_ILi32EEEEEENS_12float_e5m2_tENS5_IJlSD_lEEESJ_SK_NS4_8TiledMMAINS4_8MMA_AtomIJNS4_10MMA_TraitsINS4_19SM100_MMA_F8F6F4_SSEJSJ_SJ_fSG_SG_NS4_17integral_constantINS4_4UMMA5MajorELSR_0EEESS_NSP_INSQ_7ScaleInELST_0EEESU_EEEEEENS4_6LayoutINS5_IJSD_SD_SD_EEENS5_IJNSA_ILi0EEESZ_SZ_EEEEENS5_IJNS4_10UnderscoreES12_S12_EEEEENS4_23SM90_TMA_LOAD_MULTICASTENS4_14ComposedLayoutINS4_7SwizzleILi1ELi4ELi3EEENS4_18smem_ptr_flag_bitsILi8EEENSX_INS5_IJNSA_ILi8EEESH_EEENS5_IJSH_SD_EEEEEEEvNS4_8identityES15_S1F_vS1G_EENS_8epilogue10collective18CollectiveEpilogueINS1I_23Sm100TmaWarpSpecializedILi1ELi1ELi32ELb0ELb0EEEJSI_NS5_IJNSX_ISG_SD_EES1N_EEESJ_SK_SJ_SK_NS1I_6fusion15FusionCallbacksIS1M_NS1P_17LinearCombinationISJ_fSJ_fLNS_15FloatRoundStyleE2EEESI_S1O_JEEENS4_5SM1004TMEM4LOAD26SM100_TMEM_LOAD_16dp32b32xENS4_13SM90_TMA_LOADENS16_INS17_ILi2ELi4ELi3EEES1A_NSX_INS5_IJS1B_SG_EEENS5_IJSG_SD_EEEEEEENS4_39AutoVectorizingCopyWithAssumedAlignmentILi128EEENS4_14SM90_TMA_STOREES24_S26_S26_EEEvvEEEEvNT_6ParamsE:
        .type           _ZN7cutlass13device_kernelINS_4gemm6kernel13GemmUniversalIN4cute5tupleIJiiiiEEENS1_10collective13CollectiveMmaINS1_35MainloopSm100TmaUmmaWarpSpecializedILi54ELi2ELi4ENS5_IJNS4_1CILi4EEENSA_ILi2EEENSA_ILi1EEEEEEEENS5_IJNSA_ILi64EEESG_NSA_ILi32EEEEEENS_12float_e5m2_tENS5_IJlSD_lEEESJ_SK_NS4_8TiledMMAINS4_8MMA_AtomIJNS4_10MMA_TraitsINS4_19SM100_MMA_F8F6F4_SSEJSJ_SJ_fSG_SG_NS4_17integral_constantINS4_4UMMA5MajorELSR_0EEESS_NSP_INSQ_7ScaleInELST_0EEESU_EEEEEENS4_6LayoutINS5_IJSD_SD_SD_EEENS5_IJNSA_ILi0EEESZ_SZ_EEEEENS5_IJNS4_10UnderscoreES12_S12_EEEEENS4_23SM90_TMA_LOAD_MULTICASTENS4_14ComposedLayoutINS4_7SwizzleILi1ELi4ELi3EEENS4_18smem_ptr_flag_bitsILi8EEENSX_INS5_IJNSA_ILi8EEESH_EEENS5_IJSH_SD_EEEEEEEvNS4_8identityES15_S1F_vS1G_EENS_8epilogue10collective18CollectiveEpilogueINS1I_23Sm100TmaWarpSpecializedILi1ELi1ELi32ELb0ELb0EEEJSI_NS5_IJNSX_ISG_SD_EES1N_EEESJ_SK_SJ_SK_NS1I_6fusion15FusionCallbacksIS1M_NS1P_17LinearCombinationISJ_fSJ_fLNS_15FloatRoundStyleE2EEESI_S1O_JEEENS4_5SM1004TMEM4LOAD26SM100_TMEM_LOAD_16dp32b32xENS4_13SM90_TMA_LOADENS16_INS17_ILi2ELi4ELi3EEES1A_NSX_INS5_IJS1B_SG_EEENS5_IJSG_SD_EEEEEEENS4_39AutoVectorizingCopyWithAssumedAlignmentILi128EEENS4_14SM90_TMA_STOREES24_S26_S26_EEEvvEEEEvNT_6ParamsE,@function
        .size           _ZN7cutlass13device_kernelINS_4gemm6kernel13GemmUniversalIN4cute5tupleIJiiiiEEENS1_10collective13CollectiveMmaINS1_35MainloopSm100TmaUmmaWarpSpecializedILi54ELi2ELi4ENS5_IJNS4_1CILi4EEENSA_ILi2EEENSA_ILi1EEEEEEEENS5_IJNSA_ILi64EEESG_NSA_ILi32EEEEEENS_12float_e5m2_tENS5_IJlSD_lEEESJ_SK_NS4_8TiledMMAINS4_8MMA_AtomIJNS4_10MMA_TraitsINS4_19SM100_MMA_F8F6F4_SSEJSJ_SJ_fSG_SG_NS4_17integral_constantINS4_4UMMA5MajorELSR_0EEESS_NSP_INSQ_7ScaleInELST_0EEESU_EEEEEENS4_6LayoutINS5_IJSD_SD_SD_EEENS5_IJNSA_ILi0EEESZ_SZ_EEEEENS5_IJNS4_10UnderscoreES12_S12_EEEEENS4_23SM90_TMA_LOAD_MULTICASTENS4_14ComposedLayoutINS4_7SwizzleILi1ELi4ELi3EEENS4_18smem_ptr_flag_bitsILi8EEENSX_INS5_IJNSA_ILi8EEESH_EEENS5_IJSH_SD_EEEEEEEvNS4_8identityES15_S1F_vS1G_EENS_8epilogue10collective18CollectiveEpilogueINS1I_23Sm100TmaWarpSpecializedILi1ELi1ELi32ELb0ELb0EEEJSI_NS5_IJNSX_ISG_SD_EES1N_EEESJ_SK_SJ_SK_NS1I_6fusion15FusionCallbacksIS1M_NS1P_17LinearCombinationISJ_fSJ_fLNS_15FloatRoundStyleE2EEESI_S1O_JEEENS4_5SM1004TMEM4LOAD26SM100_TMEM_LOAD_16dp32b32xENS4_13SM90_TMA_LOADENS16_INS17_ILi2ELi4ELi3EEES1A_NSX_INS5_IJS1B_SG_EEENS5_IJSG_SD_EEEEEEENS4_39AutoVectorizingCopyWithAssumedAlignmentILi128EEENS4_14SM90_TMA_STOREES24_S26_S26_EEEvvEEEEvNT_6ParamsE,(.L_x_286 - _ZN7cutlass13device_kernelINS_4gemm6kernel13GemmUniversalIN4cute5tupleIJiiiiEEENS1_10collective13CollectiveMmaINS1_35MainloopSm100TmaUmmaWarpSpecializedILi54ELi2ELi4ENS5_IJNS4_1CILi4EEENSA_ILi2EEENSA_ILi1EEEEEEEENS5_IJNSA_ILi64EEESG_NSA_ILi32EEEEEENS_12float_e5m2_tENS5_IJlSD_lEEESJ_SK_NS4_8TiledMMAINS4_8MMA_AtomIJNS4_10MMA_TraitsINS4_19SM100_MMA_F8F6F4_SSEJSJ_SJ_fSG_SG_NS4_17integral_constantINS4_4UMMA5MajorELSR_0EEESS_NSP_INSQ_7ScaleInELST_0EEESU_EEEEEENS4_6LayoutINS5_IJSD_SD_SD_EEENS5_IJNSA_ILi0EEESZ_SZ_EEEEENS5_IJNS4_10UnderscoreES12_S12_EEEEENS4_23SM90_TMA_LOAD_MULTICASTENS4_14ComposedLayoutINS4_7SwizzleILi1ELi4ELi3EEENS4_18smem_ptr_flag_bitsILi8EEENSX_INS5_IJNSA_ILi8EEESH_EEENS5_IJSH_SD_EEEEEEEvNS4_8identityES15_S1F_vS1G_EENS_8epilogue10collective18CollectiveEpilogueINS1I_23Sm100TmaWarpSpecializedILi1ELi1ELi32ELb0ELb0EEEJSI_NS5_IJNSX_ISG_SD_EES1N_EEESJ_SK_SJ_SK_NS1I_6fusion15FusionCallbacksIS1M_NS1P_17LinearCombinationISJ_fSJ_fLNS_15FloatRoundStyleE2EEESI_S1O_JEEENS4_5SM1004TMEM4LOAD26SM100_TMEM_LOAD_16dp32b32xENS4_13SM90_TMA_LOADENS16_INS17_ILi2ELi4ELi3EEES1A_NSX_INS5_IJS1B_SG_EEENS5_IJSG_SD_EEEEEEENS4_39AutoVectorizingCopyWithAssumedAlignmentILi128EEENS4_14SM90_TMA_STOREES24_S26_S26_EEEvvEEEEvNT_6ParamsE)
        .other          _ZN7cutlass13device_kernelINS_4gemm6kernel13GemmUniversalIN4cute5tupleIJiiiiEEENS1_10collective13CollectiveMmaINS1_35MainloopSm100TmaUmmaWarpSpecializedILi54ELi2ELi4ENS5_IJNS4_1CILi4EEENSA_ILi2EEENSA_ILi1EEEEEEEENS5_IJNSA_ILi64EEESG_NSA_ILi32EEEEEENS_12float_e5m2_tENS5_IJlSD_lEEESJ_SK_NS4_8TiledMMAINS4_8MMA_AtomIJNS4_10MMA_TraitsINS4_19SM100_MMA_F8F6F4_SSEJSJ_SJ_fSG_SG_NS4_17integral_constantINS4_4UMMA5MajorELSR_0EEESS_NSP_INSQ_7ScaleInELST_0EEESU_EEEEEENS4_6LayoutINS5_IJSD_SD_SD_EEENS5_IJNSA_ILi0EEESZ_SZ_EEEEENS5_IJNS4_10UnderscoreES12_S12_EEEEENS4_23SM90_TMA_LOAD_MULTICASTENS4_14ComposedLayoutINS4_7SwizzleILi1ELi4ELi3EEENS4_18smem_ptr_flag_bitsILi8EEENSX_INS5_IJNSA_ILi8EEESH_EEENS5_IJSH_SD_EEEEEEEvNS4_8identityES15_S1F_vS1G_EENS_8epilogue10collective18CollectiveEpilogueINS1I_23Sm100TmaWarpSpecializedILi1ELi1ELi32ELb0ELb0EEEJSI_NS5_IJNSX_ISG_SD_EES1N_EEESJ_SK_SJ_SK_NS1I_6fusion15FusionCallbacksIS1M_NS1P_17LinearCombinationISJ_fSJ_fLNS_15FloatRoundStyleE2EEESI_S1O_JEEENS4_5SM1004TMEM4LOAD26SM100_TMEM_LOAD_16dp32b32xENS4_13SM90_TMA_LOADENS16_INS17_ILi2ELi4ELi3EEES1A_NSX_INS5_IJS1B_SG_EEENS5_IJSG_SD_EEEEEEENS4_39AutoVectorizingCopyWithAssumedAlignmentILi128EEENS4_14SM90_TMA_STOREES24_S26_S26_EEEvvEEEEvNT_6ParamsE,@"STO_CUDA_ENTRY STV_DEFAULT"
_ZN7cutlass13device_kernelINS_4gemm6kernel13GemmUniversalIN4cute5tupleIJiiiiEEENS1_10collective13CollectiveMmaINS1_35MainloopSm100TmaUmmaWarpSpecializedILi54ELi2ELi4ENS5_IJNS4_1CILi4EEENSA_ILi2EEENSA_ILi1EEEEEEEENS5_IJNSA_ILi64EEESG_NSA_ILi32EEEEEENS_12float_e5m2_tENS5_IJlSD_lEEESJ_SK_NS4_8TiledMMAINS4_8MMA_AtomIJNS4_10MMA_TraitsINS4_19SM100_MMA_F8F6F4_SSEJSJ_SJ_fSG_SG_NS4_17integral_constantINS4_4UMMA5MajorELSR_0EEESS_NSP_INSQ_7ScaleInELST_0EEESU_EEEEEENS4_6LayoutINS5_IJSD_SD_SD_EEENS5_IJNSA_ILi0EEESZ_SZ_EEEEENS5_IJNS4_10UnderscoreES12_S12_EEEEENS4_23SM90_TMA_LOAD_MULTICASTENS4_14ComposedLayoutINS4_7SwizzleILi1ELi4ELi3EEENS4_18smem_ptr_flag_bitsILi8EEENSX_INS5_IJNSA_ILi8EEESH_EEENS5_IJSH_SD_EEEEEEEvNS4_8identityES15_S1F_vS1G_EENS_8epilogue10collective18CollectiveEpilogueINS1I_23Sm100TmaWarpSpecializedILi1ELi1ELi32ELb0ELb0EEEJSI_NS5_IJNSX_ISG_SD_EES1N_EEESJ_SK_SJ_SK_NS1I_6fusion15FusionCallbacksIS1M_NS1P_17LinearCombinationISJ_fSJ_fLNS_15FloatRoundStyleE2EEESI_S1O_JEEENS4_5SM1004TMEM4LOAD26SM100_TMEM_LOAD_16dp32b32xENS4_13SM90_TMA_LOADENS16_INS17_ILi2ELi4ELi3EEES1A_NSX_INS5_IJS1B_SG_EEENS5_IJSG_SD_EEEEEEENS4_39AutoVectorizingCopyWithAssumedAlignmentILi128EEENS4_14SM90_TMA_STOREES24_S26_S26_EEEvvEEEEvNT_6ParamsE:
[----:B------:R-:W1:Y:S01]  /*0000*/  LDC R1, c[0x0][0x37c] ;  /* 0x0000df00ff017b82 */ /* 0x000e620000000800 */
[----:B------:R-:W2:Y:S01]  /*0010*/  S2R R76, SR_TID.X ;  /* 0x00000000004c7919 */ /* 0x000ea20000002100 */
[----:B------:R-:W3:Y:S01]  /*0020*/  LDCU.64 UR8, c[0x0][0x890] ;  /* 0x00011200ff0877ac */ /* 0x000ee20008000a00 */
[----:B------:R-:W-:Y:S02]  /*0030*/  PRMT R79, RZ, 0x7610, R79 ;  /* 0x00007610ff4f7816 */ /* 0x000fe4000000004f */
[----:B------:R-:W-:Y:S01]  /*0040*/  ELECT P3, URZ, PT ;  /* 0x0000000000ff782f */ /* 0x000fe20003860000 */
[----:B---3--:R-:W-:-:S04]  /*0050*/  UISETP.NE.U32.AND UP0, UPT, UR8, URZ, UPT ;  /* 0x000000ff0800728c */ /* 0x008fc8000bf05070 */
[----:B------:R-:W-:Y:S01]  /*0060*/  UISETP.NE.AND.EX UP0, UPT, UR9, URZ, UPT, UP0 ;  /* 0x000000ff0900728c */ /* 0x000fe2000bf05300 */
[----:B--2---:R-:W-:-:S05]  /*0070*/  SHF.R.U32.HI R80, RZ, 0x5, R76 ;  /* 0x00000005ff507819 */ /* 0x004fca000001164c */
[----:B------:R-:W2:Y:S02]  /*0080*/  SHFL.IDX PT, R0, R80, RZ, 0x1f ;  /* 0x00001fff50007589 */ /* 0x000ea400000e0000 */
[----:B--2---:R-:W-:Y:S01]  /*0090*/  R2UR UR22, R0 ;  /* 0x00000000001672ca */ /* 0x004fe200000e0000 */
[----:B-1----:R-:W-:-:S14]  /*00a0*/  BRA.U UP0, `(.L_x_0) ;  /* 0x0000000100307547 */ /* 0x002fdc000b800000 */
[----:B------:R-:W1:Y:S02]  /*00b0*/  LDCU.64 UR4, c[0x0][0x888] ;  /* 0x00011100ff0477ac */ /* 0x000e640008000a00 */
[----:B-1----:R-:W-:-:S04]  /*00c0*/  UISETP.NE.U32.AND UP0, UPT, UR4, URZ, UPT ;  /* 0x000000ff0400728c */ /* 0x002fc8000bf05070 */
[----:B------:R-:W-:-:S09]  /*00d0*/  UISETP.NE.AND.EX UP0, UPT, UR5, URZ, UPT, UP0 ;  /* 0x000000ff0500728c */ /* 0x000fd2000bf05300 */
[----:B------:R-:W-:Y:S05]  /*00e0*/  BRA.U !UP0, `(.L_x_1) ;  /* 0x0000000108147547 */ /* 0x000fea000b800000 */
[----:B------:R-:W1:Y:S01]  /*00f0*/  LDC.64 R2, c[0x0][0x888] ;  /* 0x00022200ff027b82 */ /* 0x000e620000000a00 */
[----:B------:R-:W1:Y:S02]  /*0100*/  LDCU.64 UR4, c[0x0][0x358] ;  /* 0x00006b00ff0477ac */ /* 0x000e640008000a00 */
[----:B-1----:R1:W5:Y:S01]  /*0110*/  LDG.E R39, desc[UR4][R2.64] ;  /* 0x0000000402277981 */ /* 0x002362000c1e1900 */
[----:B------:R-:W-:Y:S01]  /*0120*/  HFMA2 R79, -RZ, RZ, 0, 5.9604644775390625e-08 ;  /* 0x00000001ff4f7431 */ /* 0x000fe200000001ff */
[----:B------:R-:W-:Y:S05]  /*0130*/  BRA `(.L_x_0) ;  /* 0x00000000000c7947 */ /* 0x000fea0003800000 */
.L_x_1:
[----:B------:R-:W1:Y:S01]  /*0140*/  LDCU UR4, c[0x0][0x880] ;  /* 0x00011000ff0477ac */ /* 0x000e620008000800 */
[----:B------:R-:W-:Y:S01]  /*0150*/  HFMA2 R79, -RZ, RZ, 0, 5.9604644775390625e-08 ;  /* 0x00000001ff4f7431 */ /* 0x000fe200000001ff */
[----:B-1----:R-:W-:-:S07]  /*0160*/  MOV R39, UR4 ;  /* 0x0000000400277c02 */ /* 0x002fce0008000f00 */
.L_x_0:
[----:B------:R-:W2:Y:S02]  /*0170*/  LDCU.64 UR4, c[0x0][0x8b0] ;  /* 0x00011600ff0477ac */ /* 0x000ea40008000a00 */
[----:B--2---:R-:W-:-:S04]  /*0180*/  UISETP.NE.U32.AND UP0, UPT, UR4, URZ, UPT ;  /* 0x000000ff0400728c */ /* 0x004fc8000bf05070 */
[----:B------:R-:W-:-:S09]  /*0190*/  UISETP.NE.AND.EX UP0, UPT, UR5, URZ, UPT, UP0 ;  /* 0x000000ff0500728c */ /* 0x000fd2000bf05300 */
[----:B------:R-:W-:Y:S05]  /*01a0*/  BRA.U UP0, `(.L_x_2) ;  /* 0x0000000100287547 */ /* 0x000fea000b800000 */
[----:B------:R-:W2:Y:S02]  /*01b0*/  LDCU.64 UR4, c[0x0][0x8a8] ;  /* 0x00011500ff0477ac */ /* 0x000ea40008000a00 */
[----:B--2---:R-:W-:-:S04]  /*01c0*/  UISETP.NE.U32.AND UP0, UPT, UR4, URZ, UPT ;  /* 0x000000ff0400728c */ /* 0x004fc8000bf05070 */
[----:B------:R-:W-:-:S09]  /*01d0*/  UISETP.NE.AND.EX UP0, UPT, UR5, URZ, UPT, UP0 ;  /* 0x000000ff0500728c */ /* 0x000fd2000bf05300 */
[----:B------:R-:W-:Y:S05]  /*01e0*/  BRA.U !UP0, `(.L_x_3) ;  /* 0x0000000108107547 */ /* 0x000fea000b800000 */
[----:B-1----:R-:W1:Y:S01]  /*01f0*/  LDC.64 R2, c[0x0][0x8a8] ;  /* 0x00022a00ff027b82 */ /* 0x002e620000000a00 */
[----:B------:R-:W1:Y:S02]  /*0200*/  LDCU.64 UR4, c[0x0][0x358] ;  /* 0x00006b00ff0477ac */ /* 0x000e640008000a00 */
[----:B-1----:R2:W5:Y:S01]  /*0210*/  LDG.E R38, desc[UR4][R2.64] ;  /* 0x0000000402267981 */ /* 0x002562000c1e1900 */
[----:B------:R-:W-:Y:S05]  /*0220*/  BRA `(.L_x_2) ;  /* 0x0000000000087947 */ /* 0x000fea0003800000 */
.L_x_3:
[----:B------:R-:W2:Y:S02]  /*0230*/  LDCU UR4, c[0x0][0x8a0] ;  /* 0x00011400ff0477ac */ /* 0x000ea40008000800 */
[----:B--2---:R-:W-:Y:S02]  /*0240*/  MOV R38, UR4 ;  /* 0x0000000400267c02 */ /* 0x004fe40008000f00 */
.L_x_2:
[----:B------:R-:W-:Y:S01]  /*0250*/  IMAD.U32 R0, RZ, RZ, UR22 ;  /* 0x00000016ff007e24 */ /* 0x000fe2000f8e00ff */
[----:B------:R-:W-:Y:S04]  /*0260*/  BSSY.RECONVERGENT B0, `(.L_x_4) ;  /* 0x000000c000007945 */ /* 0x000fe80003800200 */
[C---:B------:R-:W-:Y:S02]  /*0270*/  ISETP.NE.OR P1, PT, R0.reuse, 0x1, !P3 ;  /* 0x000000010000780c */ /* 0x040fe40005f25670 */
[----:B------:R-:W-:-:S11]  /*0280*/  ISETP.NE.OR P0, PT, R0, 0x3, !P3 ;  /* 0x000000030000780c */ /* 0x000fd60005f05670 */
[----:B------:R-:W-:Y:S05]  /*0290*/  @P1 BRA `(.L_x_5) ;  /* 0x0000000000201947 */ /* 0x000fea0003800000 */
[----:B------:R-:W3:Y:S02]  /*02a0*/  LDCU.64 UR4, c[0x0][0x348] ;  /* 0x00006900ff0477ac */ /* 0x000ee40008000a00 */
[----:B---3--:R-:W-:Y:S02]  /*02b0*/  UIADD3 UR6, UP1, UPT, UR4, 0x80, URZ ;  /* 0x0000008004067890 */ /* 0x008fe4000ff3e0ff */
[----:B------:R-:W-:Y:S02]  /*02c0*/  UIADD3 UR4, UP0, UPT, UR4, 0x180, URZ ;  /* 0x0000018004047890 */ /* 0x000fe4000ff1e0ff */
[----:B------:R-:W-:Y:S02]  /*02d0*/  UIADD3.X UR7, UPT, UPT, URZ, UR5, URZ, UP1, !UPT ;  /* 0x00000005ff077290 */ /* 0x000fe40008ffe4ff */
[----:B------:R-:W-:-:S07]  /*02e0*/  UIADD3.X UR5, UPT, UPT, URZ, UR5, URZ, UP0, !UPT ;  /* 0x00000005ff057290 */ /* 0x000fce00087fe4ff */
[----:B------:R3:W-:Y:S02]  /*02f0*/  UTMACCTL.PF [UR6] ;  /* 0x00000000060079b9 */ /* 0x0007e40008040000 */
[----:B------:R3:W-:Y:S02]  /*0300*/  UTMACCTL.PF [UR4] ;  /* 0x00000000040079b9 */ /* 0x0007e40008040000 */
[----:B---3--:R-:W-:Y:S01]  /*0310*/  NOP ;  /* 0x0000000000007918 */ /* 0x008fe20000000000 */
.L_x_5:
[----:B------:R-:W-:Y:S05]  /*0320*/  BSYNC.RECONVERGENT B0 ;  /* 0x0000000000007941 */ /* 0x000fea0003800200 */
.L_x_4:
[----:B------:R-:W-:Y:S04]  /*0330*/  BSSY.RECONVERGENT B0, `(.L_x_6) ;  /* 0x000000a000007945 */ /* 0x000fe80003800200 */
        /* <DEDUP_REMOVED lines=9> */
.L_x_7:
[----:B------:R-:W-:Y:S05]  /*03d0*/  BSYNC.RECONVERGENT B0 ;  /* 0x0000000000007941 */ /* 0x000fea0003800200 */
.L_x_6:
[----:B------:R-:W3:Y:S01]  /*03e0*/  LDCU.64 UR4, c[0x0][0x888] ;  /* 0x00011100ff0477ac */ /* 0x000ee20008000a00 */
[----:B------:R-:W-:Y:S02]  /*03f0*/  UISETP.EQ.U32.AND UP1, UPT, UR8, URZ, UPT ;  /* 0x000000ff0800728c */ /* 0x000fe4000bf22070 */
[----:B------:R-:W-:Y:S02]  /*0400*/  UPLOP3.LUT UP3, UPT, UPT, UPT, UPT, 0x80, 0x8 ;  /* 0x000000000008789c */ /* 0x000fe40003f6f070 */
[----:B---3--:R-:W-:-:S04]  /*0410*/  UISETP.NE.U32.AND UP0, UPT, UR4, URZ, UPT ;  /* 0x000000ff0400728c */ /* 0x008fc8000bf05070 */
[----:B------:R-:W-:-:S04]  /*0420*/  UISETP.NE.AND.EX UP0, UPT, UR5, URZ, UPT, UP0 ;  /* 0x000000ff0500728c */ /* 0x000fc8000bf05300 */
[----:B------:R-:W-:-:S04]  /*0430*/  UISETP.EQ.OR.EX UP2, UPT, UR9, URZ, !UP0, UP1 ;  /* 0x000000ff0900728c */ /* 0x000fc8000c742710 */
[----:B------:R-:W-:-:S05]  /*0440*/  UP2UR UR61, UPR, URZ, 0x4 ;  /* 0x00000004ff3d7883 */ /* 0x000fca0008000000 */
[----:B------:R-:W-:Y:S07]  /*0450*/  BRA.U !UP2, `(.L_x_8) ;  /* 0x000000010a207547 */ /* 0x000fee000b800000 */
[----:B------:R-:W-:Y:S01]  /*0460*/  UISETP.NE.U32.AND UP1, UPT, UR8, URZ, UPT ;  /* 0x000000ff0800728c */ /* 0x000fe2000bf25070 */
[----:B-----5:R-:W-:Y:S01]  /*0470*/  FSETP.NEU.AND P0, PT, R39, RZ, PT ;  /* 0x000000ff2700720b */ /* 0x020fe20003f0d000 */
[----:B------:R-:W-:Y:S02]  /*0480*/  USEL UR4, URZ, 0xffffffff, UP0 ;  /* 0xffffffffff047887 */ /* 0x000fe40008000000 */
[----:B------:R-:W-:-:S10]  /*0490*/  UISETP.NE.AND.EX UP1, UPT, UR9, URZ, UPT, UP1 ;  /* 0x000000ff0900728c */ /* 0x000fd4000bf25310 */
[----:B------:R-:W-:Y:S01]  /*04a0*/  VOTEU.ANY UP0, P0 ;  /* 0x0000000000ff7886 */ /* 0x000fe20000000100 */
[----:B------:R-:W-:-:S04]  /*04b0*/  @!UP1 USEL UR4, URZ, 0xffffffff, UP0 ;  /* 0xffffffffff049887 */ /* 0x000fc80008000000 */
[----:B------:R-:W-:-:S04]  /*04c0*/  ULOP3.LUT UR4, UR4, 0x1, URZ, 0xc0, !UPT ;  /* 0x0000000104047892 */ /* 0x000fc8000f8ec0ff */
[----:B------:R-:W-:-:S11]  /*04d0*/  UISETP.NE.U32.AND UP3, UPT, UR4, 0x1, UPT ;  /* 0x000000010400788c */ /* 0x000fd6000bf65070 */
.L_x_8:
[----:B-12---:R-:W1:Y:S01]  /*04e0*/  SHFL.IDX PT, R2, R80, RZ, 0x1f ;  /* 0x00001fff50027589 */ /* 0x006e6200000e0000 */
[----:B------:R-:W-:-:S04]  /*04f0*/  UISETP.NE.AND UP0, UPT, UR22, 0x2, UPT ;  /* 0x000000021600788c */ /* 0x000fc8000bf05270 */
[----:B------:R-:W-:Y:S01]  /*0500*/  USEL UR34, URZ, 0x1, UP0 ;  /* 0x00000001ff227887 */ /* 0x000fe20008000000 */
[----:B-1----:R-:W-:-:S13]  /*0510*/  ISETP.NE.AND P0, PT, R2, RZ, PT ;  /* 0x000000ff0200720c */ /* 0x002fda0003f05270 */
[----:B------:R-:W-:Y:S05]  /*0520*/  @P0 BRA `(.L_x_9) ;  /* 0x0000000400f40947 */ /* 0x000fea0003800000 */
[----:B------:R-:W-:Y:S01]  /*0530*/  ELECT P0, URZ, PT ;  /* 0x0000000000ff782f */ /* 0x000fe20003800000 */
[----:B------:R-:W-:-:S12]  /*0540*/  BSSY.RECONVERGENT B0, `(.L_x_9) ;  /* 0x000007b000007945 */ /* 0x000fd80003800200 */
[----:B------:R-:W-:Y:S05]  /*0550*/  @!P0 BRA `(.L_x_10) ;  /* 0x0000000400e48947 */ /* 0x000fea0003800000 */
[----:B------:R-:W1:Y:S01]  /*0560*/  S2UR UR4, SR_CgaCtaId ;  /* 0x00000000000479c3 */ /* 0x000e620000008800 */
[----:B------:R-:W-:Y:S01]  /*0570*/  UMOV UR5, 0x400 ;  /* 0x0000040000057882 */ /* 0x000fe20000000000 */
[----:B------:R-:W-:Y:S01]  /*0580*/  UMOV UR8, 0x1 ;  /* 0x0000000100087882 */ /* 0x000fe20000000000 */
[----:B------:R-:W-:Y:S01]  /*0590*/  UMOV UR6, 0x5 ;  /* 0x0000000500067882 */ /* 0x000fe20000000000 */
[----:B------:R-:W-:-:S04]  /*05a0*/  UIADD3 UR8, UPT, UPT, -UR8, 0x100000, URZ ;  /* 0x0010000008087890 */ /* 0x000fc8000fffe1ff */
[----:B------:R-:W-:Y:S02]  /*05b0*/  USHF.L.U32 UR9, UR8, 0xb, URZ ;  /* 0x0000000b08097899 */ /* 0x000fe400080006ff */
[----:B------:R-:W-:Y:S02]  /*05c0*/  USHF.L.U32 UR8, UR8, 0x1, URZ ;  /* 0x0000000108087899 */ /* 0x000fe400080006ff */
[----:B------:R-:W-:-:S04]  /*05d0*/  UIADD3 UR6, UPT, UPT, -UR6, 0x100000, URZ ;  /* 0x0010000006067890 */ /* 0x000fc8000fffe1ff */
[----:B------:R-:W-:Y:S02]  /*05e0*/  USHF.L.U32 UR7, UR6, 0xb, URZ ;  /* 0x0000000b06077899 */ /* 0x000fe400080006ff */
[----:B------:R-:W-:Y:S02]  /*05f0*/  USHF.L.U32 UR6, UR6, 0x1, URZ ;  /* 0x0000000106067899 */ /* 0x000fe400080006ff */
[----:B-1----:R-:W-:Y:S01]  /*0600*/  ULEA UR4, UR4, UR5, 0x18 ;  /* 0x0000000504047291 */ /* 0x002fe2000f8ec0ff */
[----:B------:R-:W1:Y:S11]  /*0610*/  FENCE.VIEW.ASYNC.S ;  /* 0x00000000000073c6 */ /* 0x000e760000000000 */
[----:B-1----:R1:W2:Y:S01]  /*0620*/  SYNCS.EXCH.64 URZ, [UR4], UR8 ;  /* 0x0000000804ff75b2 */ /* 0x0022a20008000100 */
[----:B------:R1:W3:Y:S01]  /*0630*/  SYNCS.EXCH.64 URZ, [UR4+0x1b0], UR6 ;  /* 0x0001b00604ff75b2 */ /* 0x0002e20008000100 */
[----:B------:R1:W4:Y:S01]  /*0640*/  SYNCS.EXCH.64 URZ, [UR4+0x8], UR8 ;  /* 0x0000080804ff75b2 */ /* 0x0003220008000100 */
[----:B------:R1:W1:Y:S01]  /*0650*/  SYNCS.EXCH.64 URZ, [UR4+0x1b8], UR6 ;  /* 0x0001b80604ff75b2 */ /* 0x0002620008000100 */
        /* <DEDUP_REMOVED lines=104> */
[----:B--234-:R-:W-:Y:S01]  /*0ce0*/  NOP ;  /* 0x0000000000007918 */ /* 0x01cfe20000000000 */
.L_x_10:
[----:B-1----:R-:W-:Y:S05]  /*0cf0*/  BSYNC.RECONVERGENT B0 ;  /* 0x0000000000007941 */ /* 0x002fea0003800200 */
.L_x_9:
[----:B------:R-:W1:Y:S01]  /*0d00*/  SHFL.IDX PT, R2, R80, RZ, 0x1f ;  /* 0x00001fff50027589 */ /* 0x000e6200000e0000 */
[----:B------:R-:W-:Y:S01]  /*0d10*/  NOP ;  /* 0x0000000000007918 */ /* 0x000fe20000000000 */
[----:B-1----:R-:W-:-:S13]  /*0d20*/  ISETP.NE.AND P0, PT, R2, 0x1, PT ;  /* 0x000000010200780c */ /* 0x002fda0003f05270 */
[----:B------:R-:W-:Y:S05]  /*0d30*/  @P0 BRA `(.L_x_11) ;  /* 0x0000000000400947 */ /* 0x000fea0003800000 */
        /* <DEDUP_REMOVED lines=9> */
[----:B------:R-:W-:Y:S01]  /*0dd0*/  USHF.L.U32 UR6, UR6, 0x1, URZ ;  /* 0x0000000106067899 */ /* 0x000fe200080006ff */
[----:B------:R-:W-:Y:S01]  /*0de0*/  ELECT P0, URZ, PT ;  /* 0x0000000000ff782f */ /* 0x000fe20003800000 */
[----:B-1----:R-:W-:Y:S01]  /*0df0*/  ULEA UR4, UR4, UR5, 0x18 ;  /* 0x0000000504047291 */ /* 0x002fe2000f8ec0ff */
[----:B------:R-:W1:Y:S11]  /*0e00*/  FENCE.VIEW.ASYNC.S ;  /* 0x00000000000073c6 */ /* 0x000e760000000000 */
[----:B-1----:R1:W2:Y:S01]  /*0e10*/  SYNCS.EXCH.64 URZ, [UR4+0x360], UR8 ;  /* 0x0003600804ff75b2 */ /* 0x0022a20008000100 */
[----:B------:R1:W3:Y:S01]  /*0e20*/  SYNCS.EXCH.64 URZ, [UR4+0x368], UR6 ;  /* 0x0003680604ff75b2 */ /* 0x0002e20008000100 */
[----:B------:R-:W-:Y:S01]  /*0e30*/  NOP ;  /* 0x0000000000007918 */ /* 0x000fe20000000000 */
.L_x_11:
[----:B------:R-:W4:Y:S01]  /*0e40*/  SHFL.IDX PT, R2, R80, RZ, 0x1f ;  /* 0x00001fff50027589 */ /* 0x000f2200000e0000 */
[----:B------:R-:W-:Y:S01]  /*0e50*/  NOP ;  /* 0x0000000000007918 */ /* 0x000fe20000000000 */
[----:B----4-:R-:W-:-:S13]  /*0e60*/  ISETP.NE.AND P0, PT, R2, 0x3, PT ;  /* 0x000000030200780c */ /* 0x010fda0003f05270 */
[----:B------:R-:W-:Y:S05]  /*0e70*/  @P0 BRA `(.L_x_12) ;  /* 0x0000000000300947 */ /* 0x000fea0003800000 */
[----:B-1----:R-:W1:Y:S01]  /*0e80*/  S2UR UR6, SR_CgaCtaId ;  /* 0x00000000000679c3 */ /* 0x002e620000008800 */
[----:B------:R-:W-:Y:S01]  /*0e90*/  UMOV UR4, 0x400 ;  /* 0x0000040000047882 */ /* 0x000fe20000000000 */
[----:B------:R-:W-:Y:S01]  /*0ea0*/  UMOV UR5, 0x20 ;  /* 0x0000002000057882 */ /* 0x000fe20000000000 */
[----:B------:R-:W-:Y:S01]  /*0eb0*/  ELECT P0, URZ, PT ;  /* 0x0000000000ff782f */ /* 0x000fe20003800000 */
[----:B-1----:R-:W-:Y:S02]  /*0ec0*/  ULEA UR6, UR6, UR4, 0x18 ;  /* 0x0000000406067291 */ /* 0x002fe4000f8ec0ff */
[----:B------:R-:W-:-:S04]  /*0ed0*/  UIADD3 UR4, UPT, UPT, -UR5, 0x100000, URZ ;  /* 0x0010000005047890 */ /* 0x000fc8000fffe1ff */
[----:B------:R-:W-:Y:S02]  /*0ee0*/  USHF.L.U32 UR5, UR4, 0xb, URZ ;  /* 0x0000000b04057899 */ /* 0x000fe400080006ff */
[----:B------:R-:W-:Y:S01]  /*0ef0*/  USHF.L.U32 UR4, UR4, 0x1, URZ ;  /* 0x0000000104047899 */ /* 0x000fe200080006ff */
[----:B------:R-:W1:Y:S11]  /*0f00*/  FENCE.VIEW.ASYNC.S ;  /* 0x00000000000073c6 */ /* 0x000e760000000000 */
[----:B-1----:R4:W1:Y:S01]  /*0f10*/  SYNCS.EXCH.64 URZ, [UR6+0x370], UR4 ;  /* 0x0003700406ff75b2 */ /* 0x0028620008000100 */
[----:B------:R4:W1:Y:S02]  /*0f20*/  SYNCS.EXCH.64 URZ, [UR6+0x378], UR4 ;  /* 0x0003780406ff75b2 */ /* 0x0008640008000100 */
[----:B----4-:R-:W-:Y:S01]  /*0f30*/  NOP ;  /* 0x0000000000007918 */ /* 0x010fe20000000000 */
.L_x_12:
[----:B------:R-:W4:Y:S01]  /*0f40*/  SHFL.IDX PT, R2, R80, RZ, 0x1f ;  /* 0x00001fff50027589 */ /* 0x000f2200000e0000 */
[----:B------:R-:W-:Y:S01]  /*0f50*/  NOP ;  /* 0x0000000000007918 */ /* 0x000fe20000000000 */
[----:B----4-:R-:W-:-:S13]  /*0f60*/  ISETP.NE.AND P0, PT, R2, 0x4, PT ;  /* 0x000000040200780c */ /* 0x010fda0003f05270 */
[----:B------:R-:W-:Y:S05]  /*0f70*/  @P0 BRA `(.L_x_13) ;  /* 0x00000000004c0947 */ /* 0x000fea0003800000 */
[----:B-1----:R-:W1:Y:S01]  /*0f80*/  S2UR UR6, SR_CgaCtaId ;  /* 0x00000000000679c3 */ /* 0x002e620000008800 */
[----:B------:R-:W-:Y:S01]  /*0f90*/  UMOV UR4, 0x720 ;  /* 0x0000072000047882 */ /* 0x000fe20000000000 */
[----:B------:R-:W-:Y:S01]  /*0fa0*/  UMOV UR5, 0x400 ;  /* 0x0000040000057882 */ /* 0x000fe20000000000 */
[----:B------:R-:W-:Y:S01]  /*0fb0*/  USEL UR4, UR4, 0x620, UP3 ;  /* 0x0000062004047887 */ /* 0x000fe20009800000 */
[----:B------:R-:W-:Y:S01]  /*0fc0*/  UMOV UR8, 0x1 ;  /* 0x0000000100087882 */ /* 0x000fe20000000000 */
[----:B------:R-:W-:Y:S01]  /*0fd0*/  ELECT P0, URZ, PT ;  /* 0x0000000000ff782f */ /* 0x000fe20003800000 */
[----:B------:R-:W-:-:S04]  /*0fe0*/  UIADD3 UR8, UPT, UPT, -UR8, 0x100000, URZ ;  /* 0x0010000008087890 */ /* 0x000fc8000fffe1ff */
[----:B------:R-:W-:Y:S02]  /*0ff0*/  USHF.L.U32 UR9, UR8, 0xb, URZ ;  /* 0x0000000b08097899 */ /* 0x000fe400080006ff */
[----:B------:R-:W-:Y:S02]  /*1000*/  USHF.L.U32 UR8, UR8, 0x1, URZ ;  /* 0x0000000108087899 */ /* 0x000fe400080006ff */
[----:B-1----:R-:W-:Y:S02]  /*1010*/  ULEA UR6, UR6, UR5, 0x18 ;  /* 0x0000000506067291 */ /* 0x002fe4000f8ec0ff */
[----:B------:R-:W-:-:S04]  /*1020*/  UIADD3 UR4, UPT, UPT, -UR4, 0x100000, URZ ;  /* 0x0010000004047890 */ /* 0x000fc8000fffe1ff */
[----:B------:R-:W-:Y:S02]  /*1030*/  USHF.L.U32 UR5, UR4, 0xb, URZ ;  /* 0x0000000b04057899 */ /* 0x000fe400080006ff */
[----:B------:R-:W-:Y:S01]  /*1040*/  USHF.L.U32 UR4, UR4, 0x1, URZ ;  /* 0x0000000104047899 */ /* 0x000fe200080006ff */
[----:B------:R-:W1:Y:S03]  /*1050*/  FENCE.VIEW.ASYNC.S ;  /* 0x00000000000073c6 */ /* 0x000e660000000000 */
[----:B-1----:R4:W1:Y:S08]  /*1060*/  SYNCS.EXCH.64 URZ, [UR6+0x380], UR8 ;  /* 0x0003800806ff75b2 */ /* 0x0028700008000100 */
[----:B------:R4:W1:Y:S01]  /*1070*/  SYNCS.EXCH.64 URZ, [UR6+0x390], UR4 ;  /* 0x0003900406ff75b2 */ /* 0x0008620008000100 */
[----:B------:R4:W1:Y:S01]  /*1080*/  SYNCS.EXCH.64 URZ, [UR6+0x388], UR8 ;  /* 0x0003880806ff75b2 */ /* 0x0008620008000100 */
[----:B------:R4:W1:Y:S02]  /*1090*/  SYNCS.EXCH.64 URZ, [UR6+0x398], UR4 ;  /* 0x0003980406ff75b2 */ /* 0x0008640008000100 */
[----:B----4-:R-:W-:Y:S01]  /*10a0*/  NOP ;  /* 0x0000000000007918 */ /* 0x010fe20000000000 */
.L_x_13:
[----:B------:R-:W4:Y:S01]  /*10b0*/  SHFL.IDX PT, R2, R80, RZ, 0x1f ;  /* 0x00001fff50027589 */ /* 0x000f2200000e0000 */
[----:B------:R-:W-:Y:S01]  /*10c0*/  NOP ;  /* 0x0000000000007918 */ /* 0x000fe20000000000 */
[----:B----4-:R-:W-:-:S13]  /*10d0*/  ISETP.NE.AND P0, PT, R2, 0x5, PT ;  /* 0x000000050200780c */ /* 0x010fda0003f05270 */
[----:B------:R-:W-:Y:S05]  /*10e0*/  @P0 BRA `(.L_x_14) ;  /* 0x0000000000580947 */ /* 0x000fea0003800000 */
[----:B-1----:R-:W1:Y:S01]  /*10f0*/  S2UR UR4, SR_CgaCtaId ;  /* 0x00000000000479c3 */ /* 0x002e620000008800 */
        /* <DEDUP_REMOVED lines=12> */
[----:B-1----:R4:W1:Y:S01]  /*11c0*/  SYNCS.EXCH.64 URZ, [UR4+0x3a0], UR8 ;  /* 0x0003a00804ff75b2 */ /* 0x0028620008000100 */
[----:B------:R4:W1:Y:S01]  /*11d0*/  SYNCS.EXCH.64 URZ, [UR4+0x3c0], UR6 ;  /* 0x0003c00604ff75b2 */ /* 0x0008620008000100 */
[----:B------:R4:W1:Y:S01]  /*11e0*/  SYNCS.EXCH.64 URZ, [UR4+0x3a8], UR8 ;  /* 0x0003a80804ff75b2 */ /* 0x0008620008000100 */
[----:B------:R4:W1:Y:S01]  /*11f0*/  SYNCS.EXCH.64 URZ, [UR4+0x3c8], UR6 ;  /* 0x0003c80604ff75b2 */ /* 0x0008620008000100 */
[----:B------:R4:W1:Y:S01]  /*1200*/  SYNCS.EXCH.64 URZ, [UR4+0x3b0], UR8 ;  /* 0x0003b00804ff75b2 */ /* 0x0008620008000100 */
[----:B------:R4:W1:Y:S01]  /*1210*/  SYNCS.EXCH.64 URZ, [UR4+0x3d0], UR6 ;  /* 0x0003d00604ff75b2 */ /* 0x0008620008000100 */
[----:B------:R4:W1:Y:S01]  /*1220*/  SYNCS.EXCH.64 URZ, [UR4+0x3b8], UR8 ;  /* 0x0003b80804ff75b2 */ /* 0x0008620008000100 */
[----:B------:R4:W1:Y:S02]  /*1230*/  SYNCS.EXCH.64 URZ, [UR4+0x3d8], UR6 ;  /* 0x0003d80604ff75b2 */ /* 0x0008640008000100 */
[----:B----4-:R-:W-:Y:S01]  /*1240*/  NOP ;  /* 0x0000000000007918 */ /* 0x010fe20000000000 */
.L_x_14:
[----:B------:R-:W4:Y:S01]  /*1250*/  SHFL.IDX PT, R2, R80, RZ, 0x1f ;  /* 0x00001fff50027589 */ /* 0x000f2200000e0000 */
[----:B------:R-:W1:Y:S01]  /*1260*/  S2UR UR48, SR_CgaCtaId ;  /* 0x00000000003079c3 */ /* 0x000e620000008800 */
[----:B------:R-:W-:Y:S01]  /*1270*/  NOP ;  /* 0x0000000000007918 */ /* 0x000fe20000000000 */
[----:B----4-:R-:W-:-:S13]  /*1280*/  ISETP.NE.AND P0, PT, R2, 0x3, PT ;  /* 0x000000030200780c */ /* 0x010fda0003f05270 */
[----:B-1----:R-:W-:Y:S05]  /*1290*/  @P0 BRA `(.L_x_15) ;  /* 0x0000000000340947 */ /* 0x002fea0003800000 */
[----:B------:R-:W-:Y:S01]  /*12a0*/  UMOV UR4, 0x400 ;  /* 0x0000040000047882 */ /* 0x000fe20000000000 */
[----:B------:R-:W-:Y:S01]  /*12b0*/  UMOV UR6, 0x20 ;  /* 0x0000002000067882 */ /* 0x000fe20000000000 */
[----:B------:R-:W-:Y:S02]  /*12c0*/  ULEA UR4, UR48, UR4, 0x18 ;  /* 0x0000000430047291 */ /* 0x000fe4000f8ec0ff */
[----:B------:R-:W-:-:S04]  /*12d0*/  UIADD3 UR6, UPT, UPT, -UR6, 0x100000, URZ ;  /* 0x0010000006067890 */ /* 0x000fc8000fffe1ff */
[----:B------:R-:W-:Y:S02]  /*12e0*/  USHF.L.U32 UR7, UR6, 0xb, URZ ;  /* 0x0000000b06077899 */ /* 0x000fe400080006ff */
[----:B------:R-:W-:Y:S01]  /*12f0*/  USHF.L.U32 UR6, UR6, 0x1, URZ ;  /* 0x0000000106067899 */ /* 0x000fe200080006ff */
[----:B------:R-:W-:Y:S01]  /*1300*/  ELECT P0, URZ, PT ;  /* 0x0000000000ff782f */ /* 0x000fe20003800000 */
[----:B------:R-:W1:Y:S10]  /*1310*/  FENCE.VIEW.ASYNC.S ;  /* 0x00000000000073c6 */ /* 0x000e740000000000 */
[----:B-1----:R1:W4:Y:S01]  /*1320*/  SYNCS.EXCH.64 URZ, [UR4+0x3e0], UR6 ;  /* 0x0003e00604ff75b2 */ /* 0x0023220008000100 */
[----:B------:R1:W1:Y:S01]  /*1330*/  SYNCS.EXCH.64 URZ, [UR4+0x3f0], UR6 ;  /* 0x0003f00604ff75b2 */ /* 0x0002620008000100 */
[----:B------:R1:W1:Y:S01]  /*1340*/  SYNCS.EXCH.64 URZ, [UR4+0x3e8], UR6 ;  /* 0x0003e80604ff75b2 */ /* 0x0002620008000100 */
[----:B------:R1:W1:Y:S01]  /*1350*/  SYNCS.EXCH.64 URZ, [UR4+0x3f8], UR6 ;  /* 0x0003f80604ff75b2 */ /* 0x0002620008000100 */
[----:B------:R-:W-:Y:S01]  /*1360*/  NOP ;  /* 0x0000000000007918 */ /* 0x000fe20000000000 */
.L_x_15:
[----:B-1----:R-:W1:Y:S01]  /*1370*/  LDCU UR4, c[0x0][0x36c] ;  /* 0x00006d80ff0477ac */ /* 0x002e620008000800 */
[----:B------:R-:W-:Y:S01]  /*1380*/  ISETP.NE.OR P3, PT, R0, 0x2, !P3 ;  /* 0x000000020000780c */ /* 0x000fe20005f65670 */
[----:B------:R-:W-:Y:S01]  /*1390*/  NOP ;  /* 0x0000000000007918 */ /* 0x000fe20000000000 */
[----:B------:R-:W-:Y:S01]  /*13a0*/  LOP3.LUT R0, R76, 0x1f, RZ, 0xc0, !PT ;  /* 0x0000001f4c007812 */ /* 0x000fe200078ec0ff */
[----:B------:R-:W-:Y:S02]  /*13b0*/  UISETP.NE.AND UP4, UPT, UR22, URZ, UPT ;  /* 0x000000ff1600728c */ /* 0x000fe4000bf85270 */
[----:B-1----:R-:W-:-:S09]  /*13c0*/  UISETP.EQ.U32.AND UP5, UPT, UR4, 0x1, UPT ;  /* 0x000000010400788c */ /* 0x002fd2000bfa2070 */
[----:B------:R-:W-:Y:S05]  /*13d0*/  BRA.U !UP5, `(.L_x_16) ;  /* 0x000000010d087547 */ /* 0x000fea000b800000 */
[----:B--234-:R-:W-:Y:S01]  /*13e0*/  UCGABAR_ARV ;  /* 0x00000000000079c7 */ /* 0x01cfe20008000000 */
[----:B------:R-:W-:Y:S05]  /*13f0*/  BRA `(.L_x_17) ;  /* 0x0000000000047947 */ /* 0x000fea0003800000 */
.L_x_16:
[----:B--234-:R-:W-:Y:S01]  /*1400*/  NOP ;  /* 0x0000000000007918 */ /* 0x01cfe20000000000 */
.L_x_17:
[----:B------:R-:W1:Y:S01]  /*1410*/  S2UR UR46, SR_CTAID.X ;  /* 0x00000000002e79c3 */ /* 0x000e620000002500 */
[----:B------:R-:W-:-:S05]  /*1420*/  CS2R.32 R3, SR_CgaSize ;  /* 0x0000000000037805 */ /* 0x000fca0000008a00 */
[----:B------:R-:W-:-:S05]  /*1430*/  IMAD R3, R3, -0xa0, RZ ;  /* 0xffffff6003037824 */ /* 0x000fca00078e02ff */
[----:B------:R-:W-:-:S14]  /*1440*/  R2UR UR5, R3 ;  /* 0x00000000030572ca */ /* 0x000fdc00000e0000 */
[----:B------:R-:W2:Y:S01]  /*1450*/  LDCU UR5, c[0x0][UR5+0x2b0] ;  /* 0x00005600050577ac */ /* 0x000ea20008000800 */
[----:B------:R-:W-:-:S05]  /*1460*/  CS2R.32 R3, SR_CgaSize ;  /* 0x0000000000037805 */ /* 0x000fca0000008a00 */
[----:B------:R-:W-:-:S05]  /*1470*/  IMAD R3, R3, -0xa0, RZ ;  /* 0xffffff6003037824 */ /* 0x000fca00078e02ff */
[----:B------:R-:W-:-:S14]  /*1480*/  R2UR UR4, R3 ;  /* 0x00000000030472ca */ /* 0x000fdc00000e0000 */
[----:B------:R-:W3:Y:S01]  /*1490*/  LDCU UR4, c[0x0][UR4+0x2b4] ;  /* 0x00005680040477ac */ /* 0x000ee20008000800 */
[----:B------:R-:W4:Y:S01]  /*14a0*/  S2UR UR45, SR_CTAID.Y ;  /* 0x00000000002d79c3 */ /* 0x000f220000002600 */
[----:B------:R-:W-:-:S05]  /*14b0*/  CS2R.32 R3, SR_CgaSize ;  /* 0x0000000000037805 */ /* 0x000fca0000008a00 */
[----:B------:R-:W-:-:S05]  /*14c0*/  IMAD R3, R3, -0xa0, RZ ;  /* 0xffffff6003037824 */ /* 0x000fca00078e02ff */
[----:B------:R-:W-:-:S14]  /*14d0*/  R2UR UR57, R3 ;  /* 0x00000000033972ca */ /* 0x000fdc00000e0000 */
[----:B------:R-:W3:Y:S01]  /*14e0*/  LDCU UR57, c[0x0][UR57+0x2a0] ;  /* 0x00005400393977ac */ /* 0x000ee20008000800 */
[----:B------:R-:W-:-:S05]  /*14f0*/  CS2R.32 R3, SR_CgaSize ;  /* 0x0000000000037805 */ /* 0x000fca0000008a00 */
[----:B------:R-:W-:-:S05]  /*1500*/  IMAD R3, R3, -0xa0, RZ ;  /* 0xffffff6003037824 */ /* 0x000fca00078e02ff */
[----:B------:R-:W-:-:S14]  /*1510*/  R2UR UR60, R3 ;  /* 0x00000000033c72ca */ /* 0x000fdc00000e0000 */
[----:B------:R-:W3:Y:S01]  /*1520*/  LDCU UR60, c[0x0][UR60+0x2a4] ;  /* 0x000054803c3c77ac */ /* 0x000ee20008000800 */
[----:B------:R-:W-:Y:S02]  /*1530*/  ULOP3.LUT UR49, UR48, 0x3, URZ, 0xc0, !UPT ;  /* 0x0000000330317892 */ /* 0x000fe4000f8ec0ff */
[----:B------:R-:W-:Y:S02]  /*1540*/  USHF.R.U32.HI UR29, URZ, 0x2, UR48 ;  /* 0x00000002ff1d7899 */ /* 0x000fe40008011630 */
[----:B------:R-:W-:Y:S02]  /*1550*/  UISETP.GT.U32.AND UP1, UPT, UR49, 0xffff, UPT ;  /* 0x0000ffff3100788c */ /* 0x000fe4000bf24070 */
[----:B------:R-:W-:Y:S01]  /*1560*/  USHF.L.U32 UR28, UR48, 0x8, URZ ;  /* 0x00000008301c7899 */ /* 0x000fe200080006ff */
[----:B-1----:R-:W-:Y:S01]  /*1570*/  I2FP.F32.U32 R3, UR46 ;  /* 0x0000002e00037c45 */ /* 0x002fe20008201000 */
[----:B------:R-:W1:Y:S04]  /*1580*/  LDCU UR23, c[0x0][0xb24] ;  /* 0x00016480ff1777ac */ /* 0x000e680008000800 */
[----:B--2---:R-:W-:Y:S01]  /*1590*/  FMUL R3, R3, UR5 ;  /* 0x0000000503037c20 */ /* 0x004fe20008400000 */
[----:B------:R-:W2:Y:S01]  /*15a0*/  LDCU UR40, c[0x0][0xb24] ;  /* 0x00016480ff2877ac */ /* 0x000ea20008000800 */
[----:B----4-:R-:W-:Y:S01]  /*15b0*/  I2FP.F32.U32 R2, UR45 ;  /* 0x0000002d00027c45 */ /* 0x010fe20008201000 */
[----:B------:R-:W4:Y:S03]  /*15c0*/  LDCU UR30, c[0x0][0xb30] ;  /* 0x00016600ff1e77ac */ /* 0x000f260008000800 */
[----:B------:R-:W1:Y:S01]  /*15d0*/  F2I.U32.TRUNC.NTZ R3, R3 ;  /* 0x0000000300037305 */ /* 0x000e62000020f000 */
[----:B---3--:R-:W-:Y:S01]  /*15e0*/  FMUL R2, R2, UR4 ;  /* 0x0000000402027c20 */ /* 0x008fe20008400000 */
[----:B------:R-:W-:-:S02]  /*15f0*/  ULOP3.LUT UR4, UR48, 0x4, URZ, 0xc0, !UPT ;  /* 0x0000000430047892 */ /* 0x000fc4000f8ec0ff */
[----:B------:R-:W-:Y:S02]  /*1600*/  USHF.L.U32 UR27, UR48, 0x9, URZ ;  /* 0x00000009301b7899 */ /* 0x000fe400080006ff */
[----:B------:R-:W-:Y:S02]  /*1610*/  UISETP.GT.U32.AND UP0, UPT, UR4, 0xffff, UPT ;  /* 0x0000ffff0400788c */ /* 0x000fe4000bf04070 */
[----:B------:R-:W3:Y:S01]  /*1620*/  F2I.U32.TRUNC.NTZ R2, R2 ;  /* 0x0000000200027305 */ /* 0x000ee2000020f000 */
[----:B------:R-:W-:Y:S01]  /*1630*/  UMOV UR32, 0x11 ;  /* 0x0000001100207882 */ /* 0x000fe20000000000 */
[----:B------:R-:W-:Y:S02]  /*1640*/  USEL UR24, UR49, 0xffff, !UP1 ;  /* 0x0000ffff31187887 */ /* 0x000fe4000c800000 */
[----:B------:R-:W-:Y:S01]  /*1650*/  USEL UR25, UR4, 0xffff, !UP0 ;  /* 0x0000ffff04197887 */ /* 0x000fe2000c000000 */
[----:B-1----:R-:W-:Y:S02]  /*1660*/  R2UR UR5, R3 ;  /* 0x00000000030572ca */ /* 0x002fe400000e0000 */
[----:B---3--:R-:W-:-:S02]  /*1670*/  R2UR UR6, R2 ;  /* 0x00000000020672ca */ /* 0x008fc400000e0000 */
[----:B------:R-:W-:-:S09]  /*1680*/  PRMT R2, RZ, 0x7610, R2 ;  /* 0x00007610ff027816 */ /* 0x000fd20000000002 */
[----:B------:R-:W-:-:S04]  /*1690*/  UIADD3 UR5, UPT, UPT, -UR5, URZ, URZ ;  /* 0x000000ff05057290 */ /* 0x000fc8000fffe1ff */
[----:B------:R-:W-:Y:S02]  /*16a0*/  UIMAD UR57, UR57, UR5, UR46 ;  /* 0x00000005393972a4 */ /* 0x000fe4000f8e022e */
[----:B------:R-:W-:-:S04]  /*16b0*/  UIADD3 UR4, UPT, UPT, -UR6, URZ, URZ ;  /* 0x000000ff06047290 */ /* 0x000fc8000fffe1ff */
[----:B------:R-:W-:Y:S01]  /*16c0*/  UIMAD UR60, UR60, UR4, UR45 ;  /* 0x000000043c3c72a4 */ /* 0x000fe2000f8e022d */
[----:B--2-4-:R-:W-:Y:S11]  /*16d0*/  BRA.U UP4, `(.L_x_18) ;  /* 0x00000001046c7547 */ /* 0x014ff6000b800000 */
[----:B------:R-:W-:Y:S02]  /*16e0*/  UISETP.NE.AND UP1, UPT, UR60, URZ, UPT ;  /* 0x000000ff3c00728c */ /* 0x000fe4000bf25270 */
[----:B------:R-:W-:Y:S02]  /*16f0*/  UISETP.NE.AND UP0, UPT, UR60, 0x1, UPT ;  /* 0x000000013c00788c */ /* 0x000fe4000bf05270 */
[----:B------:R-:W-:Y:S02]  /*1700*/  UISETP.NE.AND UP2, UPT, UR57, URZ, UP1 ;  /* 0x000000ff3900728c */ /* 0x000fe40008f45270 */
[----:B------:R-:W-:Y:S02]  /*1710*/  USEL UR4, URZ, 0x10, UP0 ;  /* 0x00000010ff047887 */ /* 0x000fe40008000000 */
[----:B------:R-:W-:Y:S02]  /*1720*/  USEL UR11, URZ, 0x1, UP2 ;  /* 0x00000001ff0b7887 */ /* 0x000fe40009000000 */
[----:B------:R-:W-:-:S02]  /*1730*/  UISETP.NE.AND UP2, UPT, UR57, URZ, UPT ;  /* 0x000000ff3900728c */ /* 0x000fc4000bf45270 */
[----:B------:R-:W-:Y:S02]  /*1740*/  USEL UR5, URZ, 0x2, UP1 ;  /* 0x00000002ff057887 */ /* 0x000fe40008800000 */
[----:B------:R-:W-:Y:S02]  /*1750*/  USEL UR9, UR4, 0x10, UP2 ;  /* 0x0000001004097887 */ /* 0x000fe40009000000 */
[----:B------:R-:W-:Y:S02]  /*1760*/  UISETP.NE.AND UP2, UPT, UR57, 0x1, UPT ;  /* 0x000000013900788c */ /* 0x000fe4000bf45270 */
[----:B------:R-:W-:Y:S02]  /*1770*/  USEL UR4, URZ, 0x20, UP0 ;  /* 0x00000020ff047887 */ /* 0x000fe40008000000 */
[----:B------:R-:W-:Y:S02]  /*1780*/  USEL UR7, UR5, 0x2, UP2 ;  /* 0x0000000205077887 */ /* 0x000fe40009000000 */
[----:B------:R-:W-:-:S02]  /*1790*/  USEL UR10, UR4, 0x20, UP2 ;  /* 0x00000020040a7887 */ /* 0x000fc40009000000 */
[----:B------:R-:W-:Y:S02]  /*17a0*/  UISETP.NE.AND UP2, UPT, UR57, 0x2, UPT ;  /* 0x000000023900788c */ /* 0x000fe4000bf45270 */
[----:B------:R-:W-:Y:S02]  /*17b0*/  USEL UR6, URZ, 0x4, UP1 ;  /* 0x00000004ff067887 */ /* 0x000fe40008800000 */
[----:B------:R-:W-:Y:S02]  /*17c0*/  USEL UR4, URZ, 0x8, UP1 ;  /* 0x00000008ff047887 */ /* 0x000fe40008800000 */
[----:B------:R-:W-:Y:S02]  /*17d0*/  USEL UR5, URZ, 0x40, UP0 ;  /* 0x00000040ff057887 */ /* 0x000fe40008000000 */
[----:B------:R-:W-:Y:S02]  /*17e0*/  USEL UR8, UR6, 0x4, UP2 ;  /* 0x0000000406087887 */ /* 0x000fe40009000000 */
[----:B------:R-:W-:-:S02]  /*17f0*/  UISETP.NE.AND UP1, UPT, UR57, 0x3, UPT ;  /* 0x000000033900788c */ /* 0x000fc4000bf25270 */
[----:B------:R-:W-:Y:S02]  /*1800*/  UIADD3 UR6, UPT, UPT, UR7, UR9, UR11 ;  /* 0x0000000907067290 */ /* 0x000fe4000fffe00b */
[----:B------:R-:W-:Y:S02]  /*1810*/  USEL UR7, UR5, 0x40, UP2 ;  /* 0x0000004005077887 */ /* 0x000fe40009000000 */
[----:B------:R-:W-:Y:S02]  /*1820*/  USEL UR12, URZ, 0x80, UP0 ;  /* 0x00000080ff0c7887 */ /* 0x000fe40008000000 */
[----:B------:R-:W-:Y:S02]  /*1830*/  USEL UR4, UR4, 0x8, UP1 ;  /* 0x0000000804047887 */ /* 0x000fe40008800000 */
[----:B------:R-:W-:Y:S02]  /*1840*/  UIADD3 UR5, UPT, UPT, UR8, UR10, UR6 ;  /* 0x0000000a08057290 */ /* 0x000fe4000fffe006 */
[----:B------:R-:W-:-:S02]  /*1850*/  USEL UR6, UR12, 0x80, UP1 ;  /* 0x000000800c067887 */ /* 0x000fc40008800000 */
[----:B------:R-:W-:-:S04]  /*1860*/  UIADD3 UR4, UPT, UPT, UR4, UR7, UR5 ;  /* 0x0000000704047290 */ /* 0x000fc8000fffe005 */
[----:B------:R-:W-:-:S06]  /*1870*/  UIADD3 UR4, UPT, UPT, UR4, UR6, URZ ;  /* 0x0000000604047290 */ /* 0x000fcc000fffe0ff */
[----:B------:R-:W-:-:S07]  /*1880*/  MOV R2, UR4 ;  /* 0x0000000400027c02 */ /* 0x000fce0008000f00 */
.L_x_18:
[----:B------:R-:W1:Y:S01]  /*1890*/  S2UR UR36, SR_CTAID.Z ;  /* 0x00000000002479c3 */ /* 0x000e620000002700 */
[----:B------:R-:W-:Y:S01]  /*18a0*/  UISETP.GE.AND UP0, UPT, UR23, 0x1, UPT ;  /* 0x000000011700788c */ /* 0x000fe2000bf06270 */
[----:B------:R-:W-:-:S08]  /*18b0*/  UMOV UR31, 0xf ;  /* 0x0000000f001f7882 */ /* 0x000fd00000000000 */
[----:B------:R-:W-:Y:S05]  /*18c0*/  BRA.U !UP0, `(.L_x_19) ;  /* 0x0000000108d47547 */ /* 0x000fea000b800000 */
[----:B------:R-:W2:Y:S01]  /*18d0*/  LDCU.128 UR12, c[0x0][0xb10] ;  /* 0x00016200ff0c77ac */ /* 0x000ea20008000c00 */
[----:B------:R-:W3:Y:S01]  /*18e0*/  LDCU UR6, c[0x0][0x370] ;  /* 0x00006e00ff0677ac */ /* 0x000ee20008000800 */
[----:B------:R-:W4:Y:S01]  /*18f0*/  LDCU UR5, c[0x0][0x374] ;  /* 0x00006e80ff0577ac */ /* 0x000f220008000800 */
[----:B------:R-:W1:Y:S01]  /*1900*/  LDCU UR26, c[0x0][0xb0c] ;  /* 0x00016180ff1a77ac */ /* 0x000e620008000800 */
[----:B------:R-:W1:Y:S01]  /*1910*/  LDCU UR4, c[0x0][0xb20] ;  /* 0x00016400ff0477ac */ /* 0x000e620008000800 */
[----:B------:R-:W1:Y:S01]  /*1920*/  LDCU.64 UR8, c[0x0][0xb28] ;  /* 0x00016500ff0877ac */ /* 0x000e620008000a00 */
[----:B--2---:R-:W-:Y:S02]  /*1930*/  UISETP.NE.AND UP0, UPT, UR14, 0x1, UPT ;  /* 0x000000010e00788c */ /* 0x004fe4000bf05270 */
[----:B----4-:R-:W-:Y:S02]  /*1940*/  UIMAD.WIDE.U32 UR10, UR5, UR15, URZ ;  /* 0x0000000f050a72a5 */ /* 0x010fe4000f8e00ff */
[----:B---3--:R-:W-:-:S02]  /*1950*/  UIMAD.WIDE.U32 UR18, UR6, UR12, URZ ;  /* 0x0000000c061272a5 */ /* 0x008fc4000f8e00ff */
[----:B-1----:R-:W-:Y:S02]  /*1960*/  UISETP.NE.AND UP1, UPT, UR26, 0x1, UPT ;  /* 0x000000011a00788c */ /* 0x002fe4000bf25270 */
[----:B------:R-:W-:Y:S01]  /*1970*/  UISETP.NE.AND UP2, UPT, UR23, 0x1, UPT ;  /* 0x000000011700788c */ /* 0x000fe2000bf45270 */
[----:B------:R-:W-:Y:S02]  /*1980*/  UMOV UR10, UR11 ;  /* 0x0000000b000a7c82 */ /* 0x000fe40008000000 */
[----:B------:R-:W-:Y:S01]  /*1990*/  UMOV UR18, UR19 ;  /* 0x0000001300127c82 */ /* 0x000fe20008000000 */
[----:B------:R-:W-:Y:S02]  /*19a0*/  @UP0 USHF.R.U32.HI UR5, URZ, UR4, UR10 ;  /* 0x00000004ff050299 */ /* 0x000fe4000801160a */
[----:B------:R-:W-:Y:S02]  /*19b0*/  UIMAD.WIDE.U32 UR20, UR45, UR15, URZ ;  /* 0x0000000f2d1472a5 */ /* 0x000fe4000f8e00ff */
[----:B------:R-:W-:-:S02]  /*19c0*/  UIMAD.WIDE.U32 UR10, UR5, UR8, URZ ;  /* 0x00000008050a72a5 */ /* 0x000fc4000f8e00ff */
[----:B------:R-:W-:Y:S02]  /*19d0*/  @UP1 USHF.R.U32.HI UR6, URZ, UR13, UR18 ;  /* 0x0000000dff061299 */ /* 0x000fe40008011612 */
[----:B------:R-:W-:Y:S02]  /*19e0*/  UIMAD.WIDE.U32 UR16, UR46, UR12, URZ ;  /* 0x0000000c2e1072a5 */ /* 0x000fe4000f8e00ff */
[----:B------:R-:W-:Y:S01]  /*19f0*/  UIMAD.WIDE.U32 UR18, UR6, UR8, URZ ;  /* 0x00000008061272a5 */ /* 0x000fe2000f8e00ff */
[----:B------:R-:W-:Y:S01]  /*1a00*/  UMOV UR20, UR21 ;  /* 0x0000001500147c82 */ /* 0x000fe20008000000 */
[----:B------:R-:W-:Y:S01]  /*1a10*/  UMOV UR10, UR11 ;  /* 0x0000000b000a7c82 */ /* 0x000fe20008000000 */
[----:B------:R-:W-:Y:S02]  /*1a20*/  USHF.R.U32.HI UR20, URZ, UR4, UR20 ;  /* 0x00000004ff147299 */ /* 0x000fe40008011614 */
[----:B------:R-:W-:Y:S02]  /*1a30*/  @UP2 USHF.R.U32.HI UR5, URZ, UR9, UR10 ;  /* 0x00000009ff052299 */ /* 0x000fe4000801160a */
[----:B------:R-:W-:Y:S01]  /*1a40*/  UMOV UR7, UR19 ;  /* 0x0000001300077c82 */ /* 0x000fe20008000000 */
[----:B------:R-:W-:Y:S01]  /*1a50*/  UMOV UR16, UR17 ;  /* 0x0000001100107c82 */ /* 0x000fe20008000000 */
[----:B------:R-:W-:-:S02]  /*1a60*/  @UP2 USHF.R.U32.HI UR6, URZ, UR9, UR7 ;  /* 0x00000009ff062299 */ /* 0x000fc40008011607 */
[----:B------:R-:W-:Y:S02]  /*1a70*/  USHF.R.U32.HI UR13, URZ, UR13, UR16 ;  /* 0x0000000dff0d7299 */ /* 0x000fe40008011610 */
[----:B------:R-:W-:Y:S02]  /*1a80*/  USEL UR4, UR45, UR20, !UP0 ;  /* 0x000000142d047287 */ /* 0x000fe4000c000000 */
[----:B------:R-:W-:Y:S02]  /*1a90*/  UIMAD UR7, UR5, UR23, URZ ;  /* 0x00000017050772a4 */ /* 0x000fe4000f8e02ff */
[----:B------:R-:W-:Y:S02]  /*1aa0*/  USEL UR5, UR46, UR13, !UP1 ;  /* 0x0000000d2e057287 */ /* 0x000fe4000c800000 */
[----:B------:R-:W-:Y:S02]  /*1ab0*/  UIMAD UR12, UR6, UR23, URZ ;  /* 0x00000017060c72a4 */ /* 0x000fe4000f8e02ff */
[----:B------:R-:W-:-:S02]  /*1ac0*/  UISETP.GE.AND UP0, UPT, UR4, UR7, UPT ;  /* 0x000000070400728c */ /* 0x000fc4000bf06270 */
[----:B------:R-:W-:Y:S02]  /*1ad0*/  UIMAD.WIDE.U32 UR10, UR4, UR8, URZ ;  /* 0x00000008040a72a5 */ /* 0x000fe4000f8e00ff */
[----:B------:R-:W-:Y:S02]  /*1ae0*/  UISETP.GE.OR UP0, UPT, UR5, UR12, UP0 ;  /* 0x0000000c0500728c */ /* 0x000fe40008706670 */
[----:B------:R-:W-:Y:S02]  /*1af0*/  UIMAD.WIDE.U32 UR12, UR5, UR8, URZ ;  /* 0x00000008050c72a5 */ /* 0x000fe4000f8e00ff */
[----:B------:R-:W-:Y:S01]  /*1b00*/  UIADD3 UR10, UPT, UPT, -UR4, URZ, URZ ;  /* 0x000000ff040a7290 */ /* 0x000fe2000fffe1ff */
[----:B------:R-:W-:Y:S01]  /*1b10*/  UMOV UR8, UR11 ;  /* 0x0000000b00087c82 */ /* 0x000fe20008000000 */
[----:B------:R-:W-:Y:S02]  /*1b20*/  UIADD3 UR11, UPT, UPT, -UR5, URZ, URZ ;  /* 0x000000ff050b7290 */ /* 0x000fe4000fffe1ff */
[----:B------:R-:W-:-:S03]  /*1b30*/  USHF.R.U32.HI UR8, URZ, UR9, UR8 ;  /* 0x00000009ff087299 */ /* 0x000fc60008011608 */
[----:B------:R-:W-:Y:S01]  /*1b40*/  @!UP0 UMOV UR7, UR13 ;  /* 0x0000000d00078c82 */ /* 0x000fe20008000000 */
[----:B------:R-:W-:Y:S02]  /*1b50*/  UIMAD UR45, UR14, UR10, UR45 ;  /* 0x0000000a0e2d72a4 */ /* 0x000fe4000f8e022d */
[----:B------:R-:W-:Y:S02]  /*1b60*/  USEL UR8, UR4, UR8, !UP2 ;  /* 0x0000000804087287 */ /* 0x000fe4000d000000 */
[----:B------:R-:W-:Y:S02]  /*1b70*/  @!UP0 USHF.R.U32.HI UR7, URZ, UR9, UR7 ;  /* 0x00000009ff078299 */ /* 0x000fe40008011607 */
[----:B------:R-:W-:Y:S02]  /*1b80*/  UIADD3 UR9, UPT, UPT, -UR8, URZ, URZ ;  /* 0x000000ff08097290 */ /* 0x000fe4000fffe1ff */
[----:B------:R-:W-:Y:S02]  /*1b90*/  @!UP0 USEL UR7, UR5, UR7, !UP2 ;  /* 0x0000000705078287 */ /* 0x000fe4000d000000 */
[----:B------:R-:W-:-:S02]  /*1ba0*/  UIMAD UR9, UR23, UR9, UR4 ;  /* 0x00000009170972a4 */ /* 0x000fc4000f8e0204 */
[----:B------:R-:W-:Y:S02]  /*1bb0*/  @!UP0 UIADD3 UR8, UPT, UPT, UR8, -UR7, URZ ;  /* 0x8000000708088290 */ /* 0x000fe4000fffe0ff */
[----:B------:R-:W-:Y:S02]  /*1bc0*/  @!UP0 UIMAD UR6, UR9, UR6, UR7 ;  /* 0x00000006090682a4 */ /* 0x000fe4000f8e0207 */
[----:B------:R-:W-:Y:S02]  /*1bd0*/  @!UP0 UIMAD UR4, UR8, UR23, UR5 ;  /* 0x00000017080482a4 */ /* 0x000fe4000f8e0205 */
[----:B------:R-:W-:Y:S02]  /*1be0*/  UIMAD UR46, UR26, UR11, UR46 ;  /* 0x0000000b1a2e72a4 */ /* 0x000fe4000f8e022e */
[----:B------:R-:W-:Y:S01]  /*1bf0*/  UIMAD UR45, UR4, UR14, UR45 ;  /* 0x0000000e042d72a4 */ /* 0x000fe2000f8e022d */
[----:B------:R-:W-:Y:S02]  /*1c00*/  @!UP0 UMOV UR5, UR6 ;  /* 0x0000000600058c82 */ /* 0x000fe40008000000 */
[----:B------:R-:W-:-:S12]  /*1c10*/  UIMAD UR46, UR5, UR26, UR46 ;  /* 0x0000001a052e72a4 */ /* 0x000fd8000f8e022e */
.L_x_19:
[----:B------:R-:W-:Y:S02]  /*1c20*/  UISETP.NE.AND UP1, UPT, UR30, 0x1, UPT ;  /* 0x000000011e00788c */ /* 0x000fe4000bf25270 */
[----:B------:R-:W-:Y:S02]  /*1c30*/  ULOP3.LUT UR24, UR24, 0xffff, URZ, 0xc0, !UPT ;  /* 0x0000ffff18187892 */ /* 0x000fe4000f8ec0ff */
[----:B------:R-:W-:Y:S02]  /*1c40*/  ULOP3.LUT UR21, UR25, 0xffff, URZ, 0xc0, !UPT ;  /* 0x0000ffff19157892 */ /* 0x000fe4000f8ec0ff */
[----:B------:R-:W-:Y:S02]  /*1c50*/  UISETP.NE.AND UP0, UPT, UR22, 0x2, UPT ;  /* 0x000000021600788c */ /* 0x000fe4000bf05270 */
[----:B------:R-:W-:Y:S02]  /*1c60*/  ULOP3.LUT UR28, UR28, 0x400, URZ, 0xc0, !UPT ;  /* 0x000004001c1c7892 */ /* 0x000fe4000f8ec0ff */
[----:B------:R-:W-:-:S02]  /*1c70*/  ULOP3.LUT UR27, UR27, 0x600, URZ, 0xc0, !UPT ;  /* 0x000006001b1b7892 */ /* 0x000fc4000f8ec0ff */
[----:B------:R-:W-:Y:S02]  /*1c80*/  USHF.L.U32 UR24, UR32, UR24, URZ ;  /* 0x0000001820187299 */ /* 0x000fe400080006ff */
[----:B------:R-:W-:Y:S01]  /*1c90*/  USHF.L.U32 UR21, UR31, UR21, URZ ;  /* 0x000000151f157299 */ /* 0x000fe200080006ff */
[----:B------:R-:W-:Y:S11]  /*1ca0*/  BRA.U UP1, `(.L_x_20) ;  /* 0x0000000101447547 */ /* 0x000ff6000b800000 */
[----:B------:R-:W2:Y:S01]  /*1cb0*/  LDCU.128 UR8, c[0x0][0xb10] ;  /* 0x00016200ff0877ac */ /* 0x000ea20008000c00 */
[----:B------:R-:W3:Y:S01]  /*1cc0*/  LDCU UR12, c[0x0][0xb0c] ;  /* 0x00016180ff0c77ac */ /* 0x000ee20008000800 */
[----:B------:R-:W4:Y:S01]  /*1cd0*/  LDCU UR13, c[0x0][0xb20] ;  /* 0x00016400ff0d77ac */ /* 0x000f220008000800 */
[----:B--2---:R-:W-:Y:S02]  /*1ce0*/  UIMAD.WIDE.U32 UR6, UR46, UR8, URZ ;  /* 0x000000082e0672a5 */ /* 0x004fe4000f8e00ff */
[----:B------:R-:W-:Y:S02]  /*1cf0*/  UIMAD.WIDE.U32 UR4, UR45, UR11, URZ ;  /* 0x0000000b2d0472a5 */ /* 0x000fe4000f8e00ff */
[----:B---3--:R-:W-:Y:S02]  /*1d00*/  UISETP.NE.AND UP2, UPT, UR12, 0x1, UPT ;  /* 0x000000010c00788c */ /* 0x008fe4000bf45270 */
[----:B------:R-:W-:Y:S01]  /*1d10*/  UISETP.NE.AND UP1, UPT, UR10, 0x1, UPT ;  /* 0x000000010a00788c */ /* 0x000fe2000bf25270 */
[----:B------:R-:W-:-:S02]  /*1d20*/  UMOV UR6, UR7 ;  /* 0x0000000700067c82 */ /* 0x000fc40008000000 */
[----:B------:R-:W-:Y:S01]  /*1d30*/  UMOV UR4, UR5 ;  /* 0x0000000500047c82 */ /* 0x000fe20008000000 */
[----:B------:R-:W-:Y:S02]  /*1d40*/  USHF.R.U32.HI UR9, URZ, UR9, UR6 ;  /* 0x00000009ff097299 */ /* 0x000fe40008011606 */
[----:B----4-:R-:W-:Y:S02]  /*1d50*/  USHF.R.U32.HI UR4, URZ, UR13, UR4 ;  /* 0x0000000dff047299 */ /* 0x010fe40008011604 */
[----:B------:R-:W-:Y:S02]  /*1d60*/  USEL UR5, UR46, UR9, !UP2 ;  /* 0x000000092e057287 */ /* 0x000fe4000d000000 */
[----:B------:R-:W-:-:S04]  /*1d70*/  USEL UR4, UR45, UR4, !UP1 ;  /* 0x000000042d047287 */ /* 0x000fc8000c800000 */
[----:B------:R-:W-:Y:S02]  /*1d80*/  UIADD3 UR6, UPT, UPT, UR5, -UR4, URZ ;  /* 0x8000000405067290 */ /* 0x000fe4000fffe0ff */
[----:B------:R-:W-:Y:S02]  /*1d90*/  UIADD3 UR4, UPT, UPT, -UR5, UR4, URZ ;  /* 0x0000000405047290 */ /* 0x000fe4000fffe1ff */
[----:B------:R-:W-:Y:S02]  /*1da0*/  UIMAD UR45, UR6, UR10, UR45 ;  /* 0x0000000a062d72a4 */ /* 0x000fe4000f8e022d */
[----:B------:R-:W-:-:S12]  /*1db0*/  UIMAD UR46, UR4, UR12, UR46 ;  /* 0x0000000c042e72a4 */ /* 0x000fd8000f8e022e */
.L_x_20:
[----:B------:R-:W-:Y:S05]  /*1dc0*/  BRA.U !UP5, `(.L_x_21) ;  /* 0x000000010d0c7547 */ /* 0x000fea000b800000 */
[----:B------:R-:W-:Y:S01]  /*1dd0*/  UCGABAR_WAIT ;  /* 0x0000000000007dc7 */ /* 0x000fe20008000000 */
[----:B------:R-:W-:Y:S01]  /*1de0*/  CCTL.IVALL ;  /* 0x00000000ff00798f */ /* 0x000fe20002000000 */
[----:B------:R-:W-:Y:S05]  /*1df0*/  BRA `(.L_x_22) ;  /* 0x0000000000047947 */ /* 0x000fea0003800000 */
.L_x_21:
[----:B------:R-:W-:Y:S06]  /*1e00*/  BAR.SYNC.DEFER_BLOCKING 0x0 ;  /* 0x0000000000007b1d */ /* 0x000fec0000010000 */
.L_x_22:
[----:B------:R-:W-:Y:S05]  /*1e10*/  BRA.U UP0, `(.L_x_23) ;  /* 0x0000002d00dc7547 */ /* 0x000fea000b800000 */
[----:B------:R-:W2:Y:S01]  /*1e20*/  LDCU UR6, c[0x0][0x38c] ;  /* 0x00007180ff0677ac */ /* 0x000ea20008000800 */
[----:B------:R-:W-:Y:S01]  /*1e30*/  PLOP3.LUT P1, PT, PT, PT, UP3, 0x80, 0x8 ;  /* 0x000000000008781c */ /* 0x000fe20003f2f038 */
[----:B------:R-:W-:Y:S01]  /*1e40*/  IMAD.MOV.U32 R12, RZ, RZ, 0x1 ;  /* 0x00000001ff0c7424 */ /* 0x000fe200078e00ff */
[----:B------:R-:W-:Y:S01]  /*1e50*/  ISETP.EQ.OR P2, PT, R0, RZ, P3 ;  /* 0x000000ff0000720c */ /* 0x000fe20001f42670 */
[----:B------:R-:W-:Y:S01]  /*1e60*/  UISETP.NE.AND UP1, UPT, UR22, URZ, UPT ;  /* 0x000000ff1600728c */ /* 0x000fe2000bf25270 */
[----:B------:R-:W-:Y:S02]  /*1e70*/  PLOP3.LUT P1, PT, P1, PT, PT, 0x8, 0x80 ;  /* 0x000000000080781c */ /* 0x000fe40000f2e170 */
[----:B------:R-:W-:Y:S01]  /*1e80*/  CS2R R10, SRZ ;  /* 0x00000000000a7805 */ /* 0x000fe2000001ff00 */
[----:B------:R-:W-:Y:S01]  /*1e90*/  IMAD.MOV.U32 R9, RZ, RZ, RZ ;  /* 0x000000ffff097224 */ /* 0x000fe200078e00ff */
[----:B------:R-:W3:Y:S01]  /*1ea0*/  LDCU UR41, c[0x0][0x370] ;  /* 0x00006e00ff2977ac */ /* 0x000ee20008000800 */
[----:B------:R-:W-:Y:S01]  /*1eb0*/  IMAD.MOV.U32 R8, RZ, RZ, 0x1 ;  /* 0x00000001ff087424 */ /* 0x000fe200078e00ff */
[----:B------:R-:W4:Y:S01]  /*1ec0*/  LDCU.64 UR30, c[0x0][0x348] ;  /* 0x00006900ff1e77ac */ /* 0x000f220008000a00 */
[----:B------:R-:W1:Y:S01]  /*1ed0*/  LDCU UR39, c[0x0][0x374] ;  /* 0x00006e80ff2777ac */ /* 0x000e620008000800 */
[----:B--2---:R-:W-:-:S02]  /*1ee0*/  UIADD3 UR5, UPT, UPT, UR6, 0x1f, URZ ;  /* 0x0000001f06057890 */ /* 0x004fc4000fffe0ff */
[----:B------:R-:W-:Y:S02]  /*1ef0*/  UIADD3 UR50, UPT, UPT, UR6, 0x3e, URZ ;  /* 0x0000003e06327890 */ /* 0x000fe4000fffe0ff */
[----:B------:R-:W-:Y:S02]  /*1f00*/  USHF.R.S32.HI UR4, URZ, 0x1f, UR5 ;  /* 0x0000001fff047899 */ /* 0x000fe40008011405 */
[----:B------:R-:W-:Y:S02]  /*1f10*/  USEL UR26, UR34, 0x2, UP1 ;  /* 0x00000002221a7887 */ /* 0x000fe40008800000 */
[----:B------:R-:W-:Y:S02]  /*1f20*/  ULEA.HI UR4, UR4, UR5, URZ, 0x5 ;  /* 0x0000000504047291 */ /* 0x000fe4000f8f28ff */
[----:B------:R-:W-:Y:S02]  /*1f30*/  USHF.L.U32 UR5, UR29, 0x5, URZ ;  /* 0x000000051d057899 */ /* 0x000fe400080006ff */
[----:B------:R-:W-:-:S02]  /*1f40*/  USHF.R.S32.HI UR43, URZ, 0x5, UR4 ;  /* 0x00000005ff2b7899 */ /* 0x000fc40008011404 */
[----:B------:R-:W-:Y:S02]  /*1f50*/  UIADD3 UR4, UPT, UPT, UR6, -0x1, URZ ;  /* 0xffffffff06047890 */ /* 0x000fe4000fffe0ff */
[----:B------:R-:W-:Y:S02]  /*1f60*/  UISETP.LT.U32.AND UP0, UPT, UR43, 0x36, UPT ;  /* 0x000000362b00788c */ /* 0x000fe4000bf01070 */
[----:B------:R-:W-:Y:S02]  /*1f70*/  UISETP.GE.U32.AND UP2, UPT, UR4, -0x3f, UPT ;  /* 0xffffffc10400788c */ /* 0x000fe4000bf46070 */
[----:B------:R-:W-:Y:S02]  /*1f80*/  USEL UR42, UR43, 0x36, UP0 ;  /* 0x000000362b2a7887 */ /* 0x000fe40008000000 */
[----:B------:R-:W-:Y:S02]  /*1f90*/  ULOP3.LUT UR44, UR5, 0x20, URZ, 0xe2, !UPT ;  /* 0x00000020052c7892 */ /* 0x000fe4000f8ee2ff */
[----:B------:R-:W-:-:S02]  /*1fa0*/  UIADD3 UR25, UPT, UPT, UR42, -0x1, URZ ;  /* 0xffffffff2a197890 */ /* 0x000fc4000fffe0ff */
[----:B------:R-:W-:Y:S01]  /*1fb0*/  UIADD3 UR47, UPT, UPT, UR43, -UR42, URZ ;  /* 0x8000002a2b2f7290 */ /* 0x000fe2000fffe0ff */
[----:B------:R-:W-:Y:S02]  /*1fc0*/  UMOV UR5, URZ ;  /* 0x000000ff00057c82 */ /* 0x000fe40008000000 */
[----:B------:R-:W-:-:S04]  /*1fd0*/  @UP2 UIADD3 UR25, UPT, UPT, UR42, URZ, URZ ;  /* 0x000000ff2a192290 */ /* 0x000fc8000fffe0ff */
[----:B-1-34-:R-:W-:-:S12]  /*1fe0*/  UIADD3 UR25, UPT, UPT, UR25, 0x1, URZ ;  /* 0x0000000119197890 */ /* 0x01afd8000fffe0ff */
.L_x_43:
[----:B------:R-:W-:Y:S01]  /*1ff0*/  UISETP.NE.AND UP0, UPT, UR48, URZ, UPT ;  /* 0x000000ff3000728c */ /* 0x000fe2000bf05270 */
[----:B------:R-:W1:Y:S08]  /*2000*/  S2UR UR48, SR_CgaCtaId ;  /* 0x00000000003079c3 */ /* 0x000e700000008800 */
[----:B------:R-:W-:Y:S05]  /*2010*/  BRA.U UP0, `(.L_x_24) ;  /* 0x0000000100347547 */ /* 0x000fea000b800000 */
[----:B------:R-:W2:Y:S01]  /*2020*/  S2R R0, SR_CgaCtaId ;  /* 0x0000000000007919 */ /* 0x000ea20000008800 */
[----:B------:R-:W-:-:S04]  /*2030*/  MOV R2, 0x400 ;  /* 0x0000040000027802 */ /* 0x000fc80000000f00 */
[----:B--2---:R-:W-:Y:S02]  /*2040*/  LEA R0, R0, R2, 0x18 ;  /* 0x0000000200007211 */ /* 0x004fe400078ec0ff */
[----:B------:R-:W-:-:S03]  /*2050*/  SHF.L.U32 R2, R8, 0x1f, RZ ;  /* 0x0000001f08027819 */ /* 0x000fc600000006ff */
[----:B------:R-:W-:-:S04]  /*2060*/  IMAD R0, R9, 0x8, R0 ;  /* 0x0000000809007824 */ /* 0x000fc800078e0200 */
[----:B------:R-:W2:Y:S02]  /*2070*/  SYNCS.PHASECHK.TRANS64.TRYWAIT P0, [R0+URZ+0x3f0], R2 ;  /* 0x0003f002000075a7 */ /* 0x000ea400080011ff */
[----:B--2---:R-:W-:Y:S05]  /*2080*/  @!P0 BRA `(.L_x_25) ;  /* 0x0000006800b08947 */ /* 0x004fea0003800000 */
.L_x_153:
[----:B------:R-:W-:Y:S01]  /*2090*/  VIADD R9, R9, 0x1 ;  /* 0x0000000109097836 */ /* 0x000fe20000000000 */
[----:B------:R2:W-:Y:S04]  /*20a0*/  SYNCS.ARRIVE.TRANS64.A1T0 RZ, [R0+URZ+0x3e0], RZ ;  /* 0x0003e0ff00ff79a7 */ /* 0x0005e800081000ff */
[----:B------:R-:W-:-:S04]  /*20b0*/  ISETP.NE.AND P0, PT, R9, 0x2, PT ;  /* 0x000000020900780c */ /* 0x000fc80003f05270 */
[----:B------:R-:W-:Y:S02]  /*20c0*/  SEL R9, R9, RZ, P0 ;  /* 0x000000ff09097207 */ /* 0x000fe40000000000 */
[----:B--2---:R-:W-:-:S04]  /*20d0*/  SEL R0, RZ, 0x1, P0 ;  /* 0x00000001ff007807 */ /* 0x004fc80000000000 */
[----:B------:R-:W-:-:S07]  /*20e0*/  LOP3.LUT R8, R8, R0, RZ, 0x3c, !PT ;  /* 0x0000000008087212 */ /* 0x000fce00078e3cff */
.L_x_24:
[----:B------:R-:W-:Y:S01]  /*20f0*/  UMOV UR6, 0x400 ;  /* 0x0000040000067882 */ /* 0x000fe20000000000 */
[----:B------:R-:W-:Y:S01]  /*2100*/  SHF.L.U32 R0, R12, 0x1f, RZ ;  /* 0x0000001f0c007819 */ /* 0x000fe200000006ff */
[----:B-1----:R-:W-:Y:S02]  /*2110*/  ULEA UR6, UR48, UR6, 0x18 ;  /* 0x0000000630067291 */ /* 0x002fe4000f8ec0ff */
[----:B------:R-:W-:Y:S02]  /*2120*/  UISETP.GE.U32.AND UP0, UPT, UR50, 0x3f, UPT ;  /* 0x0000003f3200788c */ /* 0x000fe4000bf06070 */
[----:B------:R-:W-:Y:S02]  /*2130*/  ULEA UR4, UR5, UR6, 0x3 ;  /* 0x0000000605047291 */ /* 0x000fe4000f8e18ff */
[----:B------:R-:W-:Y:S02]  /*2140*/  ULEA UR11, UR45, UR49, 0x2 ;  /* 0x000000312d0b7291 */ /* 0x000fe4000f8e10ff */
[----:B------:R-:W-:-:S02]  /*2150*/  ULEA UR35, UR46, UR44, 0x6 ;  /* 0x0000002c2e237291 */ /* 0x000fc4000f8e30ff */
[----:B------:R-:W-:Y:S01]  /*2160*/  USHF.L.U32 UR11, UR11, 0x4, URZ ;  /* 0x000000040b0b7899 */ /* 0x000fe200080006ff */
[----:B------:R-:W-:Y:S02]  /*2170*/  UMOV UR13, URZ ;  /* 0x000000ff000d7c82 */ /* 0x000fe40008000000 */
[----:B------:R1:W2:Y:S01]  /*2180*/  SYNCS.PHASECHK.TRANS64.TRYWAIT P0, [UR4+0x1b0], R0 ;  /* 0x0001b000ff0075a7 */ /* 0x0002a20008001104 */
[----:B------:R-:W-:Y:S08]  /*2190*/  BRA.U !UP0, `(.L_x_26) ;  /* 0x0000000108c47547 */ /* 0x000ff0000b800000 */
[----:B------:R-:W-:Y:S01]  /*21a0*/  UMOV UR7, URZ ;  /* 0x000000ff00077c82 */ /* 0x000fe20008000000 */
[----:B------:R-:W-:-:S05]  /*21b0*/  UMOV UR4, UR5 ;  /* 0x0000000500047c82 */ /* 0x000fca0008000000 */
.L_x_32:
[----:B------:R-:W-:Y:S01]  /*21c0*/  ULEA UR33, UR4, UR6, 0x3 ;  /* 0x0000000604217291 */ /* 0x000fe2000f8e18ff */
[----:B------:R-:W-:Y:S01]  /*21d0*/  @!P3 MOV R2, 0x1000 ;  /* 0x000010000002b802 */ /* 0x000fe20000000f00 */
[----:B--2-4-:R-:W-:Y:S10]  /*21e0*/  @P0 BRA `(.L_x_27) ;  /* 0x00000000000c0947 */ /* 0x014ff40003800000 */
[----:B------:R-:W-:-:S04]  /*21f0*/  SHF.L.U32 R3, R12, 0x1f, RZ ;  /* 0x0000001f0c037819 */ /* 0x000fc800000006ff */
[----:B------:R-:W2:Y:S02]  /*2200*/  SYNCS.PHASECHK.TRANS64.TRYWAIT P0, [UR33+0x1b0], R3 ;  /* 0x0001b003ff0075a7 */ /* 0x000ea40008001121 */
[----:B--2---:R-:W-:Y:S05]  /*2210*/  @!P0 BRA `(.L_x_28) ;  /* 0x0000006800608947 */ /* 0x004fea0003800000 */
.L_x_27:
[----:B------:R2:W-:Y:S01]  /*2220*/  @!P3 SYNCS.ARRIVE.TRANS64 RZ, [UR33], R2 ;  /* 0x00000002ffffb9a7 */ /* 0x0005e20008000021 */
[----:B------:R-:W-:-:S04]  /*2230*/  ULOP3.LUT UR5, UR26, 0x2, URZ, 0xfc, !UPT ;  /* 0x000000021a057892 */ /* 0x000fc8000f8efcff */
[----:B------:R-:W-:-:S09]  /*2240*/  UISETP.NE.AND UP0, UPT, UR5, 0x2, UPT ;  /* 0x000000020500788c */ /* 0x000fd2000bf05270 */
[----:B------:R-:W-:Y:S05]  /*2250*/  BRA.U UP0, `(.L_x_29) ;  /* 0x0000000100047547 */ /* 0x000fea000b800000 */
[----:B------:R-:W-:Y:S05]  /*2260*/  BPT.TRAP 0x1 ;  /* 0x000000040000795c */ /* 0x000fea0000300000 */
.L_x_29:
[----:B------:R-:W-:Y:S04]  /*2270*/  BSSY.RECONVERGENT B0, `(.L_x_30) ;  /* 0x0000003000007945 */ /* 0x000fe80003800200 */
[----:B------:R-:W-:Y:S05]  /*2280*/  @P2 BRA `(.L_x_31) ;  /* 0x0000000000042947 */ /* 0x000fea0003800000 */
[----:B------:R-:W-:Y:S05]  /*2290*/  BPT.TRAP 0x1 ;  /* 0x000000040000795c */ /* 0x000fea0000300000 */
.L_x_31:
[----:B------:R-:W-:Y:S05]  /*22a0*/  BSYNC.RECONVERGENT B0 ;  /* 0x0000000000007941 */ /* 0x000fea0003800200 */
.L_x_30:
[----:B------:R-:W-:Y:S02]  /*22b0*/  UIADD3 UR5, UPT, UPT, UR4, 0x1, URZ ;  /* 0x0000000104057890 */ /* 0x000fe4000fffe0ff */
[----:B------:R-:W-:Y:S02]  /*22c0*/  USHF.L.U32 UR4, UR4, 0xb, URZ ;  /* 0x0000000b04047899 */ /* 0x000fe400080006ff */
[----:B------:R-:W-:Y:S02]  /*22d0*/  UISETP.NE.AND UP0, UPT, UR5, 0x36, UPT ;  /* 0x000000360500788c */ /* 0x000fe4000bf05270 */
[----:B------:R-:W-:Y:S02]  /*22e0*/  USHF.L.U32 UR34, UR7, 0x5, URZ ;  /* 0x0000000507227899 */ /* 0x000fe400080006ff */
[----:B------:R-:W-:Y:S02]  /*22f0*/  USEL UR9, URZ, 0x1, UP0 ;  /* 0x00000001ff097887 */ /* 0x000fe40008000000 */
[----:B------:R-:W-:-:S02]  /*2300*/  USEL UR5, UR5, URZ, UP0 ;  /* 0x000000ff05057287 */ /* 0x000fc40008000000 */
[----:B------:R-:W-:Y:S02]  /*2310*/  UIADD3 UR14, UP0, UPT, UR30, 0x180, URZ ;  /* 0x000001801e0e7890 */ /* 0x000fe4000ff1e0ff */
[----:B------:R-:W-:Y:S01]  /*2320*/  ULEA UR8, UR5, UR6, 0x3 ;  /* 0x0000000605087291 */ /* 0x000fe2000f8e18ff */
[----:B------:R-:W-:Y:S01]  /*2330*/  LOP3.LUT R12, R12, UR9, RZ, 0x3c, !PT ;  /* 0x000000090c0c7c12 */ /* 0x000fe2000f8e3cff */
[----:B------:R-:W-:Y:S02]  /*2340*/  UIADD3 UR7, UPT, UPT, UR7, 0x1, URZ ;  /* 0x0000000107077890 */ /* 0x000fe4000fffe0ff */
[----:B------:R-:W-:Y:S01]  /*2350*/  UIADD3 UR16, UP1, UPT, UR30, 0x80, URZ ;  /* 0x000000801e107890 */ /* 0x000fe2000ff3e0ff */
[----:B-1----:R-:W-:Y:S01]  /*2360*/  SHF.L.U32 R0, R12, 0x1f, RZ ;  /* 0x0000001f0c007819 */ /* 0x002fe200000006ff */
[----:B------:R-:W-:Y:S02]  /*2370*/  ULOP3.LUT UR32, UR28, UR4, URZ, 0xfc, !UPT ;  /* 0x000000041c207292 */ /* 0x000fe4000f8efcff */
[----:B------:R-:W-:Y:S01]  /*2380*/  UIADD3.X UR15, UPT, UPT, URZ, UR31, URZ, UP0, !UPT ;  /* 0x0000001fff0f7290 */ /* 0x000fe200087fe4ff */
[----:B------:R3:W4:Y:S01]  /*2390*/  SYNCS.PHASECHK.TRANS64.TRYWAIT P0, [UR8+0x1b0], R0 ;  /* 0x0001b000ff0075a7 */ /* 0x0007220008001108 */
[----:B------:R-:W-:-:S02]  /*23a0*/  ULOP3.LUT UR8, UR27, UR4, URZ, 0xfc, !UPT ;  /* 0x000000041b087292 */ /* 0x000fc4000f8efcff */
[----:B------:R-:W-:Y:S02]  /*23b0*/  UISETP.NE.AND UP0, UPT, UR7, UR25, UPT ;  /* 0x000000190700728c */ /* 0x000fe4000bf05270 */
[----:B------:R-:W-:Y:S02]  /*23c0*/  UIADD3.X UR17, UPT, UPT, URZ, UR31, URZ, UP1, !UPT ;  /* 0x0000001fff117290 */ /* 0x000fe40008ffe4ff */
[----:B------:R-:W-:Y:S02]  /*23d0*/  UIADD3 UR32, UPT, UPT, UR6, 0x2800, UR32 ;  /* 0x0000280006207890 */ /* 0x000fe4000fffe020 */
[----:B------:R-:W-:Y:S02]  /*23e0*/  UPRMT UR13, URZ, 0x5410, UR24 ;  /* 0x00005410ff0d7896 */ /* 0x000fe40008000018 */
[----:B------:R-:W-:Y:S02]  /*23f0*/  UIADD3 UR8, UPT, UPT, UR6, 0x1d800, UR8 ;  /* 0x0001d80006087890 */ /* 0x000fe4000fffe008 */
[----:B------:R-:W-:Y:S01]  /*2400*/  UPRMT UR4, URZ, 0x5410, UR21 ;  /* 0x00005410ff047896 */ /* 0x000fe20008000015 */
[----:B------:R-:W-:Y:S01]  /*2410*/  UMOV UR18, 0x0 ;  /* 0x0000000000127882 */ /* 0x000fe20000000000 */
[----:B------:R-:W-:Y:S01]  /*2420*/  UMOV UR19, 0x10000000 ;  /* 0x1000000000137882 */ /* 0x000fe20000000000 */
[----:B------:R-:W-:Y:S01]  /*2430*/  UMOV UR12, UR36 ;  /* 0x00000024000c7c82 */ /* 0x000fe20008000000 */
[----:B------:R-:W-:Y:S01]  /*2440*/  UMOV UR9, UR33 ;  /* 0x0000002100097c82 */ /* 0x000fe20008000000 */
[----:B------:R-:W-:Y:S01]  /*2450*/  UMOV UR10, UR34 ;  /* 0x00000022000a7c82 */ /* 0x000fe20008000000 */
[----:B------:R1:W-:Y:S03]  /*2460*/  UTMALDG.3D.MULTICAST [UR32], [UR16], UR13, desc[UR18] ;  /* 0x00001220100073b4 */ /* 0x0003e6000801180d */
[----:B------:R2:W-:Y:S01]  /*2470*/  UTMALDG.3D.MULTICAST [UR8], [UR14], UR4, desc[UR18] ;  /* 0x000012080e0073b4 */ /* 0x0005e20008011804 */
[----:B-1----:R-:W-:Y:S01]  /*2480*/  UMOV UR13, UR25 ;  /* 0x00000019000d7c82 */ /* 0x002fe20008000000 */
[----:B--2---:R-:W-:Y:S01]  /*2490*/  UMOV UR4, UR5 ;  /* 0x0000000500047c82 */ /* 0x004fe20008000000 */
[----:B---3--:R-:W-:Y:S05]  /*24a0*/  BRA.U UP0, `(.L_x_32) ;  /* 0xfffffffd00447547 */ /* 0x008fea000b83ffff */
.L_x_26:
[----:B------:R-:W-:Y:S01]  /*24b0*/  ULEA UR4, UR5, UR6, 0x3 ;  /* 0x0000000605047291 */ /* 0x000fe2000f8e18ff */
[----:B-1----:R-:W-:Y:S01]  /*24c0*/  SHF.L.U32 R0, R12, 0x1f, RZ ;  /* 0x0000001f0c007819 */ /* 0x002fe200000006ff */
[----:B------:R-:W-:Y:S01]  /*24d0*/  @!P1 SYNCS.ARRIVE.TRANS64.A1T0 RZ, [UR6+0x378], RZ ;  /* 0x000378ffffff99a7 */ /* 0x000fe20008100006 */
[----:B------:R-:W-:-:S06]  /*24e0*/  UISETP.GT.AND UP0, UPT, UR43, UR42, UPT ;  /* 0x0000002a2b00728c */ /* 0x000fcc000bf04270 */
[----:B--2-4-:R1:W2:Y:S03]  /*24f0*/  SYNCS.PHASECHK.TRANS64.TRYWAIT P0, [UR4+0x1b0], R0 ;  /* 0x0001b000ff0075a7 */ /* 0x0142a60008001104 */
[----:B------:R-:W-:Y:S05]  /*2500*/  BRA.U !UP0, `(.L_x_33) ;  /* 0x0000000108c87547 */ /* 0x000fea000b800000 */
[----:B------:R-:W-:Y:S01]  /*2510*/  UIADD3 UR29, UPT, UPT, UR47, UR13, URZ ;  /* 0x0000000d2f1d7290 */ /* 0x000fe2000fffe0ff */
[----:B------:R-:W-:-:S11]  /*2520*/  UMOV UR4, UR5 ;  /* 0x0000000500047c82 */ /* 0x000fd60008000000 */
.L_x_39:
[----:B------:R-:W-:Y:S01]  /*2530*/  ULEA UR17, UR4, UR6, 0x3 ;  /* 0x0000000604117291 */ /* 0x000fe2000f8e18ff */
[----:B--2---:R-:W-:Y:S01]  /*2540*/  @!P3 MOV R2, 0x1000 ;  /* 0x000010000002b802 */ /* 0x004fe20000000f00 */
[----:B--2-4-:R-:W-:Y:S10]  /*2550*/  @P0 BRA `(.L_x_34) ;  /* 0x00000000000c0947 */ /* 0x014ff40003800000 */
[----:B------:R-:W-:-:S04]  /*2560*/  SHF.L.U32 R3, R12, 0x1f, RZ ;  /* 0x0000001f0c037819 */ /* 0x000fc800000006ff */
[----:B------:R-:W2:Y:S02]  /*2570*/  SYNCS.PHASECHK.TRANS64.TRYWAIT P0, [UR17+0x1b0], R3 ;  /* 0x0001b003ff0075a7 */ /* 0x000ea40008001111 */
[----:B--2---:R-:W-:Y:S05]  /*2580*/  @!P0 BRA `(.L_x_35) ;  /* 0x00000064009c8947 */ /* 0x004fea0003800000 */
.L_x_34:
[----:B------:R2:W-:Y:S01]  /*2590*/  @!P3 SYNCS.ARRIVE.TRANS64 RZ, [UR17], R2 ;  /* 0x00000002ffffb9a7 */ /* 0x0005e20008000011 */
[----:B------:R-:W-:-:S04]  /*25a0*/  ULOP3.LUT UR5, UR26, 0x2, URZ, 0xfc, !UPT ;  /* 0x000000021a057892 */ /* 0x000fc8000f8efcff */
[----:B------:R-:W-:-:S09]  /*25b0*/  UISETP.NE.AND UP0, UPT, UR5, 0x2, UPT ;  /* 0x000000020500788c */ /* 0x000fd2000bf05270 */
[----:B------:R-:W-:Y:S05]  /*25c0*/  BRA.U UP0, `(.L_x_36) ;  /* 0x0000000100047547 */ /* 0x000fea000b800000 */
[----:B------:R-:W-:Y:S05]  /*25d0*/  BPT.TRAP 0x1 ;  /* 0x000000040000795c */ /* 0x000fea0000300000 */
.L_x_36:
[----:B------:R-:W-:Y:S04]  /*25e0*/  BSSY.RECONVERGENT B0, `(.L_x_37) ;  /* 0x0000003000007945 */ /* 0x000fe80003800200 */
[----:B------:R-:W-:Y:S05]  /*25f0*/  @P2 BRA `(.L_x_38) ;  /* 0x0000000000042947 */ /* 0x000fea0003800000 */
[----:B------:R-:W-:Y:S05]  /*2600*/  BPT.TRAP 0x1 ;  /* 0x000000040000795c */ /* 0x000fea0000300000 */
.L_x_38:
[----:B------:R-:W-:Y:S05]  /*2610*/  BSYNC.RECONVERGENT B0 ;  /* 0x0000000000007941 */ /* 0x000fea0003800200 */
.L_x_37:
        /* <DEDUP_REMOVED lines=17> */
[----:B------:R-:W-:Y:S02]  /*2730*/  UIADD3 UR16, UPT, UPT, UR6, 0x2800, UR16 ;  /* 0x0000280006107890 */ /* 0x000fe4000fffe010 */
[----:B------:R-:W-:Y:S02]  /*2740*/  UIADD3.X UR15, UPT, UPT, URZ, UR31, URZ, UP1, !UPT ;  /* 0x0000001fff0f7290 */ /* 0x000fe40008ffe4ff */
        /* <DEDUP_REMOVED lines=8> */
[----:B------:R-:W-:Y:S01]  /*27d0*/  UMOV UR9, UR17 ;  /* 0x0000001100097c82 */ /* 0x000fe20008000000 */
[----:B------:R-:W-:Y:S01]  /*27e0*/  UMOV UR10, UR18 ;  /* 0x00000012000a7c82 */ /* 0x000fe20008000000 */
[----:B------:R-:W-:Y:S01]  /*27f0*/  UTMALDG.3D.MULTICAST [UR16], [UR14], UR7, desc[UR32] ;  /* 0x000020100e0073b4 */ /* 0x000fe20008011807 */
[----:B------:R1:W-:Y:S02]  /*2800*/  UTMALDG.3D.MULTICAST [UR8], [UR22], UR4, desc[UR32] ;  /* 0x00002008160073b4 */ /* 0x0003e40008011804 */
[----:B-1----:R-:W-:Y:S01]  /*2810*/  UMOV UR4, UR5 ;  /* 0x0000000500047c82 */ /* 0x002fe20008000000 */
[----:B---3--:R-:W-:Y:S05]  /*2820*/  BRA.U UP0, `(.L_x_39) ;  /* 0xfffffffd00407547 */ /* 0x008fea000b83ffff */
.L_x_33:
[C---:B------:R-:W-:Y:S01]  /*2830*/  LEA R3, R11.reuse, UR6, 0x3 ;  /* 0x000000060b037c11 */ /* 0x040fe2000f8e18ff */
[----:B------:R-:W-:Y:S01]  /*2840*/  NOP ;  /* 0x0000000000007918 */ /* 0x000fe20000000000 */
[----:B-1----:R-:W-:Y:S02]  /*2850*/  SHF.L.U32 R0, R10, 0x1f, RZ ;  /* 0x0000001f0a007819 */ /* 0x002fe400000006ff */
[----:B------:R-:W-:Y:S02]  /*2860*/  LEA R4, R11, UR6, 0x4 ;  /* 0x000000060b047c11 */ /* 0x000fe4000f8e20ff */
[----:B--2-4-:R-:W1:Y:S02]  /*2870*/  SYNCS.PHASECHK.TRANS64.TRYWAIT P0, [R3+URZ+0x380], R0 ;  /* 0x00038000030075a7 */ /* 0x014e6400080011ff */
[----:B-1----:R-:W-:Y:S05]  /*2880*/  @!P0 BRA `(.L_x_40) ;  /* 0x0000006000f48947 */ /* 0x002fea0003800000 */
.L_x_156:
[----:B------:R-:W2:Y:S01]  /*2890*/  LDS.128 R4, [R4+0x410] ;  /* 0x0004100004047984 */ /* 0x000ea20000000c00 */
[----:B------:R-:W-:Y:S01]  /*28a0*/  UISETP.GE.AND UP0, UPT, UR40, 0x1, UPT ;  /* 0x000000012800788c */ /* 0x000fe2000bf06270 */
[----:B------:R-:W-:Y:S01]  /*28b0*/  @!PT LDS RZ, [RZ] ;  /* 0x00000000fffff984 */ /* 0x000fe20000000800 */
[----:B------:R-:W-:Y:S01]  /*28c0*/  @!PT LDS RZ, [RZ] ;  /* 0x00000000fffff984 */ /* 0x000fe20000000800 */
[----:B------:R-:W-:Y:S01]  /*28d0*/  @!PT LDS RZ, [RZ] ;  /* 0x00000000fffff984 */ /* 0x000fe20000000800 */
[----:B------:R-:W-:Y:S01]  /*28e0*/  @!PT LDS RZ, [RZ] ;  /* 0x00000000fffff984 */ /* 0x000fe20000000800 */
[----:B------:R3:W-:Y:S06]  /*28f0*/  MEMBAR.ALL.CTA ;  /* 0x0000000000007992 */ /* 0x0007ec0000008000 */
[----:B---3--:R-:W3:Y:S01]  /*2900*/  FENCE.VIEW.ASYNC.S ;  /* 0x00000000000073c6 */ /* 0x008ee20000000000 */
[----:B--2---:R-:W-:-:S13]  /*2910*/  LOP3.LUT P0, RZ, R6, 0x1, RZ, 0xc0, !PT ;  /* 0x0000000106ff7812 */ /* 0x004fda000780c0ff */
[----:B---3--:R-:W-:Y:S01]  /*2920*/  VOTEU.ANY UP1, P0 ;  /* 0x0000000000ff7886 */ /* 0x008fe20000020100 */
[----:B------:R-:W-:-:S13]  /*2930*/  PLOP3.LUT P0, PT, PT, PT, UP1, 0x80, 0x8 ;  /* 0x000000000008781c */ /* 0x000fda0003f0f018 */
[----:B-1----:R-:W-:Y:S02]  /*2940*/  @P0 LOP3.LUT R0, R5, 0xffff, RZ, 0xc0, !PT ;  /* 0x0000ffff05000812 */ /* 0x002fe400078ec0ff */
[----:B------:R-:W-:Y:S02]  /*2950*/  @P0 MOV R2, R4 ;  /* 0x0000000400020202 */ /* 0x000fe40000000f00 */
[----:B------:R-:W-:Y:S01]  /*2960*/  @P0 R2UR UR7, R0 ;  /* 0x00000000000702ca */ /* 0x000fe200000e0000 */
[----:B------:R-:W-:Y:S01]  /*2970*/  VIADD R0, R3, 0x390 ;  /* 0x0000039003007836 */ /* 0x000fe20000000000 */
[----:B------:R-:W-:Y:S02]  /*2980*/  @P0 SHF.R.U32.HI R4, RZ, 0x10, R5 ;  /* 0x00000010ff040819 */ /* 0x000fe40000011605 */
[----:B------:R-:W-:Y:S02]  /*2990*/  @P0 R2UR UR8, R2 ;  /* 0x00000000020802ca */ /* 0x000fe400000e0000 */
[----:B------:R-:W-:-:S02]  /*29a0*/  PRMT R0, RZ, 0x654, R0 ;  /* 0x00000654ff007816 */ /* 0x000fc40000000000 */
[----:B------:R-:W-:Y:S02]  /*29b0*/  @P0 R2UR UR4, R4 ;  /* 0x00000000040402ca */ /* 0x000fe400000e0000 */
[----:B------:R1:W-:Y:S03]  /*29c0*/  SYNCS.ARRIVE.TRANS64.RED.A1T0 RZ, [R0+URZ], RZ ;  /* 0x000000ff00ff79a7 */ /* 0x0003e600081004ff */
[----:B------:R-:W-:-:S04]  /*29d0*/  @UP1 UMOV UR37, UR7 ;  /* 0x0000000700251c82 */ /* 0x000fc80008000000 */
[----:B------:R-:W-:-:S04]  /*29e0*/  @UP1 UMOV UR38, UR8 ;  /* 0x0000000800261c82 */ /* 0x000fc80008000000 */
[----:B------:R-:W-:Y:S01]  /*29f0*/  @UP1 UMOV UR36, UR4 ;  /* 0x0000000400241c82 */ /* 0x000fe20008000000 */
[----:B------:R-:W-:Y:S05]  /*2a00*/  BRA.U !UP0, `(.L_x_41) ;  /* 0x0000000108d47547 */ /* 0x000fea000b800000 */
[----:B------:R-:W2:Y:S01]  /*2a10*/  LDCU.128 UR12, c[0x0][0xb10] ;  /* 0x00016200ff0c77ac */ /* 0x000ea20008000c00 */
[----:B------:R-:W3:Y:S01]  /*2a20*/  LDCU UR29, c[0x0][0xb20] ;  /* 0x00016400ff1d77ac */ /* 0x000ee20008000800 */
[----:B------:R-:W4:Y:S01]  /*2a30*/  LDCU UR20, c[0x0][0xb0c] ;  /* 0x00016180ff1477ac */ /* 0x000f220008000800 */
[----:B------:R-:W1:Y:S01]  /*2a40*/  LDCU.64 UR10, c[0x0][0xb28] ;  /* 0x00016500ff0a77ac */ /* 0x000e620008000a00 */
[----:B------:R-:W-:Y:S02]  /*2a50*/  UISETP.NE.AND UP3, UPT, UR40, 0x1, UPT ;  /* 0x000000012800788c */ /* 0x000fe4000bf65270 */
[----:B--2---:R-:W-:Y:S02]  /*2a60*/  UIMAD.WIDE.U32 UR16, UR39, UR15, URZ ;  /* 0x0000000f271072a5 */ /* 0x004fe4000f8e00ff */
[----:B------:R-:W-:Y:S02]  /*2a70*/  UIMAD.WIDE.U32 UR8, UR41, UR12, URZ ;  /* 0x0000000c290872a5 */ /* 0x000fe4000f8e00ff */
[----:B------:R-:W-:-:S02]  /*2a80*/  UISETP.NE.AND UP0, UPT, UR14, 0x1, UPT ;  /* 0x000000010e00788c */ /* 0x000fc4000bf05270 */
[----:B------:R-:W-:Y:S01]  /*2a90*/  UIMAD.WIDE.U32 UR22, UR37, UR15, URZ ;  /* 0x0000000f251672a5 */ /* 0x000fe2000f8e00ff */
[----:B------:R-:W-:Y:S02]  /*2aa0*/  UMOV UR16, UR17 ;  /* 0x0000001100107c82 */ /* 0x000fe40008000000 */
[----:B------:R-:W-:Y:S01]  /*2ab0*/  UMOV UR8, UR9 ;  /* 0x0000000900087c82 */ /* 0x000fe20008000000 */
[----:B---3--:R-:W-:Y:S02]  /*2ac0*/  USHF.R.U32.HI UR16, URZ, UR29, UR16 ;  /* 0x0000001dff107299 */ /* 0x008fe40008011610 */
[----:B----4-:R-:W-:Y:S02]  /*2ad0*/  UISETP.NE.AND UP2, UPT, UR20, 0x1, UPT ;  /* 0x000000011400788c */ /* 0x010fe4000bf45270 */
[----:B------:R-:W-:Y:S02]  /*2ae0*/  USHF.R.U32.HI UR8, URZ, UR13, UR8 ;  /* 0x0000000dff087299 */ /* 0x000fe40008011608 */
[----:B------:R-:W-:-:S02]  /*2af0*/  USEL UR7, UR39, UR16, !UP0 ;  /* 0x0000001027077287 */ /* 0x000fc4000c000000 */
[----:B------:R-:W-:Y:S02]  /*2b00*/  USEL UR8, UR41, UR8, !UP2 ;  /* 0x0000000829087287 */ /* 0x000fe4000d000000 */
[----:B-1----:R-:W-:Y:S01]  /*2b10*/  UIMAD.WIDE.U32 UR16, UR7, UR10, URZ ;  /* 0x0000000a071072a5 */ /* 0x002fe2000f8e00ff */
[----:B------:R-:W-:Y:S01]  /*2b20*/  UMOV UR4, UR23 ;  /* 0x0000001700047c82 */ /* 0x000fe20008000000 */
[----:B------:R-:W-:Y:S02]  /*2b30*/  UIMAD.WIDE.U32 UR18, UR38, UR12, URZ ;  /* 0x0000000c261272a5 */ /* 0x000fe4000f8e00ff */
[----:B------:R-:W-:-:S03]  /*2b40*/  UIMAD.WIDE.U32 UR22, UR8, UR10, URZ ;  /* 0x0000000a081672a5 */ /* 0x000fc6000f8e00ff */
[----:B------:R-:W-:Y:S01]  /*2b50*/  UMOV UR16, UR17 ;  /* 0x0000001100107c82 */ /* 0x000fe20008000000 */
[----:B------:R-:W-:Y:S02]  /*2b60*/  USHF.R.U32.HI UR4, URZ, UR29, UR4 ;  /* 0x0000001dff047299 */ /* 0x000fe40008011604 */
[----:B------:R-:W-:Y:S01]  /*2b70*/  @UP3 USHF.R.U32.HI UR7, URZ, UR11, UR16 ;  /* 0x0000000bff073299 */ /* 0x000fe20008011610 */
[----:B------:R-:W-:Y:S01]  /*2b80*/  UMOV UR18, UR19 ;  /* 0x0000001300127c82 */ /* 0x000fe20008000000 */
[----:B------:R-:W-:Y:S01]  /*2b90*/  UMOV UR22, UR23 ;  /* 0x0000001700167c82 */ /* 0x000fe20008000000 */
[----:B------:R-:W-:Y:S02]  /*2ba0*/  USHF.R.U32.HI UR13, URZ, UR13, UR18 ;  /* 0x0000000dff0d7299 */ /* 0x000fe40008011612 */
[----:B------:R-:W-:Y:S02]  /*2bb0*/  USEL UR4, UR37, UR4, !UP0 ;  /* 0x0000000425047287 */ /* 0x000fe4000c000000 */
[----:B------:R-:W-:-:S02]  /*2bc0*/  @UP3 USHF.R.U32.HI UR8, URZ, UR11, UR22 ;  /* 0x0000000bff083299 */ /* 0x000fc40008011616 */
[----:B------:R-:W-:Y:S02]  /*2bd0*/  UIMAD UR9, UR40, UR7, URZ ;  /* 0x00000007280972a4 */ /* 0x000fe4000f8e02ff */
[----:B------:R-:W-:Y:S02]  /*2be0*/  USEL UR7, UR38, UR13, !UP2 ;  /* 0x0000000d26077287 */ /* 0x000fe4000d000000 */
[----:B------:R-:W-:Y:S02]  /*2bf0*/  UIMAD UR12, UR40, UR8, URZ ;  /* 0x00000008280c72a4 */ /* 0x000fe4000f8e02ff */
[----:B------:R-:W-:Y:S02]  /*2c00*/  UISETP.GE.AND UP0, UPT, UR4, UR9, UPT ;  /* 0x000000090400728c */ /* 0x000fe4000bf06270 */
[----:B------:R-:W-:Y:S02]  /*2c10*/  UIMAD.WIDE.U32 UR16, UR4, UR10, URZ ;  /* 0x0000000a041072a5 */ /* 0x000fe4000f8e00ff */
[----:B------:R-:W-:-:S02]  /*2c20*/  UISETP.GE.OR UP0, UPT, UR7, UR12, UP0 ;  /* 0x0000000c0700728c */ /* 0x000fc40008706670 */
        /* <DEDUP_REMOVED lines=19> */
.L_x_41:
[----:B------:R-:W2:Y:S02]  /*2d60*/  LDCU UR4, c[0x0][0xb30] ;  /* 0x00016600ff0477ac */ /* 0x000ea40008000800 */
[----:B--2---:R-:W-:-:S09]  /*2d70*/  UISETP.NE.AND UP0, UPT, UR4, 0x1, UPT ;  /* 0x000000010400788c */ /* 0x004fd2000bf05270 */
[----:B------:R-:W-:Y:S05]  /*2d80*/  BRA.U UP0, `(.L_x_42) ;  /* 0x0000000100447547 */ /* 0x000fea000b800000 */
        /* <DEDUP_REMOVED lines=17> */
.L_x_42:
[----:B------:R-:W-:Y:S01]  /*2ea0*/  VIADD R11, R11, 0x1 ;  /* 0x000000010b0b7836 */ /* 0x000fe20000000000 */
[----:B------:R-:W-:Y:S01]  /*2eb0*/  PLOP3.LUT P1, PT, PT, PT, PT, 0x80, 0x8 ;  /* 0x000000000008781c */ /* 0x000fe20003f2f070 */
[----:B------:R-:W-:Y:S02]  /*2ec0*/  UIADD3 UR46, UPT, UPT, UR38, UR57, URZ ;  /* 0x00000039262e7290 */ /* 0x000fe4000fffe0ff */
[----:B------:R-:W-:Y:S01]  /*2ed0*/  UIADD3 UR45, UPT, UPT, UR37, UR60, URZ ;  /* 0x0000003c252d7290 */ /* 0x000fe2000fffe0ff */
[----:B------:R-:W-:-:S04]  /*2ee0*/  ISETP.NE.AND P0, PT, R11, 0x2, PT ;  /* 0x000000020b00780c */ /* 0x000fc80003f05270 */
[----:B-1----:R-:W-:Y:S02]  /*2ef0*/  SEL R0, RZ, 0x1, P0 ;  /* 0x00000001ff007807 */ /* 0x002fe40000000000 */
[----:B------:R-:W-:Y:S02]  /*2f00*/  SEL R11, R11, RZ, P0 ;  /* 0x000000ff0b0b7207 */ /* 0x000fe40000000000 */
[----:B------:R-:W-:Y:S01]  /*2f10*/  LOP3.LUT R10, R10, R0, RZ, 0x3c, !PT ;  /* 0x000000000a0a7212 */ /* 0x000fe200078e3cff */
[----:B------:R-:W-:Y:S06]  /*2f20*/  BRA.U UP1, `(.L_x_43) ;  /* 0xfffffff101307547 */ /* 0x000fec000b83ffff */
[----:B------:R-:W-:Y:S01]  /*2f30*/  UIADD3 UR7, UPT, UPT, UR6, 0x1b0, URZ ;  /* 0x000001b006077890 */ /* 0x000fe2000fffe0ff */
[----:B------:R-:W-:-:S03]  /*2f40*/  SHF.L.U32 R2, R12, 0x1f, RZ ;  /* 0x0000001f0c027819 */ /* 0x000fc600000006ff */
[----:B------:R-:W-:-:S09]  /*2f50*/  ULEA UR4, UR5, UR7, 0x3 ;  /* 0x0000000705047291 */ /* 0x000fd2000f8e18ff */
[----:B------:R-:W1:Y:S02]  /*2f60*/  SYNCS.PHASECHK.TRANS64.TRYWAIT P0, [UR4], R2 ;  /* 0x00000002ff0075a7 */ /* 0x000e640008001104 */
[----:B-1----:R-:W-:Y:S05]  /*2f70*/  @!P0 BRA `(.L_x_44) ;  /* 0x0000005c004c8947 */ /* 0x002fea0003800000 */
.L_x_158:
[----:B------:R-:W-:-:S04]  /*2f80*/  UIADD3 UR4, UPT, UPT, UR5, 0x1, URZ ;  /* 0x0000000105047890 */ /* 0x000fc8000fffe0ff */
[----:B------:R-:W-:-:S04]  /*2f90*/  UISETP.NE.AND UP0, UPT, UR4, 0x36, UPT ;  /* 0x000000360400788c */ /* 0x000fc8000bf05270 */
[----:B------:R-:W-:Y:S02]  /*2fa0*/  USEL UR6, URZ, 0x1, UP0 ;  /* 0x00000001ff067887 */ /* 0x000fe40008000000 */
[----:B------:R-:W-:-:S04]  /*2fb0*/  USEL UR4, UR4, URZ, UP0 ;  /* 0x000000ff04047287 */ /* 0x000fc80008000000 */
[----:B------:R-:W-:Y:S01]  /*2fc0*/  ULEA UR5, UR4, UR7, 0x3 ;  /* 0x0000000704057291 */ /* 0x000fe2000f8e18ff */
[----:B-1----:R-:W-:-:S04]  /*2fd0*/  LOP3.LUT R2, R12, UR6, RZ, 0x3c, !PT ;  /* 0x000000060c027c12 */ /* 0x002fc8000f8e3cff */
[----:B------:R-:W-:-:S04]  /*2fe0*/  SHF.L.U32 R3, R2, 0x1f, RZ ;  /* 0x0000001f02037819 */ /* 0x000fc800000006ff */
[----:B------:R-:W1:Y:S02]  /*2ff0*/  SYNCS.PHASECHK.TRANS64.TRYWAIT P0, [UR5], R3 ;  /* 0x00000003ff0075a7 */ /* 0x000e640008001105 */
[----:B-1----:R-:W-:Y:S05]  /*3000*/  @!P0 BRA `(.L_x_45) ;  /* 0x0000005c00408947 */ /* 0x002fea0003800000 */
.L_x_160:
[----:B------:R-:W-:-:S04]  /*3010*/  UIADD3 UR4, UPT, UPT, UR4, 0x1, URZ ;  /* 0x0000000104047890 */ /* 0x000fc8000fffe0ff */
[----:B------:R-:W-:-:S04]  /*3020*/  UISETP.NE.AND UP0, UPT, UR4, 0x36, UPT ;  /* 0x000000360400788c */ /* 0x000fc8000bf05270 */
[----:B------:R-:W-:Y:S02]  /*3030*/  USEL UR6, URZ, 0x1, UP0 ;  /* 0x00000001ff067887 */ /* 0x000fe40008000000 */
[----:B------:R-:W-:-:S04]  /*3040*/  USEL UR4, UR4, URZ, UP0 ;  /* 0x000000ff04047287 */ /* 0x000fc80008000000 */
[----:B------:R-:W-:Y:S01]  /*3050*/  ULEA UR5, UR4, UR7, 0x3 ;  /* 0x0000000704057291 */ /* 0x000fe2000f8e18ff */
[----:B------:R-:W-:-:S04]  /*3060*/  LOP3.LUT R2, R2, UR6, RZ, 0x3c, !PT ;  /* 0x0000000602027c12 */ /* 0x000fc8000f8e3cff */
[----:B-1----:R-:W-:-:S04]  /*3070*/  SHF.L.U32 R3, R2, 0x1f, RZ ;  /* 0x0000001f02037819 */ /* 0x002fc800000006ff */
[----:B------:R-:W1:Y:S02]  /*3080*/  SYNCS.PHASECHK.TRANS64.TRYWAIT P0, [UR5], R3 ;  /* 0x00000003ff0075a7 */ /* 0x000e640008001105 */
[----:B-1----:R-:W-:Y:S05]  /*3090*/  @!P0 BRA `(.L_x_46) ;  /* 0x0000005c00348947 */ /* 0x002fea0003800000 */
.L_x_162:
        /* <DEDUP_REMOVED lines=9> */
.L_x_164:
        /* <DEDUP_REMOVED lines=9> */
.L_x_166:
        /* <DEDUP_REMOVED lines=9> */
.L_x_168:
        /* <DEDUP_REMOVED lines=9> */
.L_x_170:
        /* <DEDUP_REMOVED lines=9> */
.L_x_172:
        /* <DEDUP_REMOVED lines=9> */
.L_x_174:
        /* <DEDUP_REMOVED lines=9> */
.L_x_176:
        /* <DEDUP_REMOVED lines=9> */
.L_x_178:
        /* <DEDUP_REMOVED lines=9> */
.L_x_180:
        /* <DEDUP_REMOVED lines=9> */
.L_x_182:
        /* <DEDUP_REMOVED lines=9> */
.L_x_184:
        /* <DEDUP_REMOVED lines=9> */
.L_x_186:
        /* <DEDUP_REMOVED lines=9> */
.L_x_188:
        /* <DEDUP_REMOVED lines=9> */
.L_x_190:
        /* <DEDUP_REMOVED lines=9> */
.L_x_192:
        /* <DEDUP_REMOVED lines=9> */
.L_x_194:
        /* <DEDUP_REMOVED lines=9> */
.L_x_196:
        /* <DEDUP_REMOVED lines=9> */
.L_x_198:
        /* <DEDUP_REMOVED lines=9> */
.L_x_200:
        /* <DEDUP_REMOVED lines=9> */
.L_x_202:
        /* <DEDUP_REMOVED lines=9> */
.L_x_204:
        /* <DEDUP_REMOVED lines=9> */
.L_x_206:
        /* <DEDUP_REMOVED lines=9> */
.L_x_208:
        /* <DEDUP_REMOVED lines=9> */
.L_x_210:
        /* <DEDUP_REMOVED lines=9> */
.L_x_212:
        /* <DEDUP_REMOVED lines=9> */
.L_x_214:
        /* <DEDUP_REMOVED lines=9> */
.L_x_216:
        /* <DEDUP_REMOVED lines=9> */
.L_x_218:
        /* <DEDUP_REMOVED lines=9> */
.L_x_220:
        /* <DEDUP_REMOVED lines=9> */
.L_x_222:
        /* <DEDUP_REMOVED lines=9> */
.L_x_224:
        /* <DEDUP_REMOVED lines=9> */
.L_x_226:
        /* <DEDUP_REMOVED lines=9> */
.L_x_228:
        /* <DEDUP_REMOVED lines=9> */
.L_x_230:
        /* <DEDUP_REMOVED lines=9> */
.L_x_232:
        /* <DEDUP_REMOVED lines=9> */
.L_x_234:
        /* <DEDUP_REMOVED lines=9> */
.L_x_236:
        /* <DEDUP_REMOVED lines=9> */
.L_x_238:
        /* <DEDUP_REMOVED lines=9> */
.L_x_240:
        /* <DEDUP_REMOVED lines=9> */
.L_x_242:
        /* <DEDUP_REMOVED lines=9> */
.L_x_244:
        /* <DEDUP_REMOVED lines=9> */
.L_x_246:
        /* <DEDUP_REMOVED lines=9> */
.L_x_248:
        /* <DEDUP_REMOVED lines=9> */
.L_x_250:
        /* <DEDUP_REMOVED lines=9> */
.L_x_252:
        /* <DEDUP_REMOVED lines=9> */
.L_x_254:
        /* <DEDUP_REMOVED lines=9> */
.L_x_256:
        /* <DEDUP_REMOVED lines=9> */
.L_x_258:
        /* <DEDUP_REMOVED lines=9> */
.L_x_260:
        /* <DEDUP_REMOVED lines=9> */
.L_x_262:
[----:B------:R-:W-:-:S04]  /*4cc0*/  UIADD3 UR4, UPT, UPT, UR4, 0x1, URZ ;  /* 0x0000000104047890 */ /* 0x000fc8000fffe0ff */
[----:B------:R-:W-:-:S04]  /*4cd0*/  UISETP.NE.AND UP0, UPT, UR4, 0x36, UPT ;  /* 0x000000360400788c */ /* 0x000fc8000bf05270 */
[----:B------:R-:W-:Y:S02]  /*4ce0*/  USEL UR5, URZ, 0x1, UP0 ;  /* 0x00000001ff057887 */ /* 0x000fe40008000000 */
[----:B------:R-:W-:-:S04]  /*4cf0*/  USEL UR4, UR4, URZ, UP0 ;  /* 0x000000ff04047287 */ /* 0x000fc80008000000 */
[----:B------:R-:W-:Y:S01]  /*4d00*/  ULEA UR4, UR4, UR7, 0x3 ;  /* 0x0000000704047291 */ /* 0x000fe2000f8e18ff */
[----:B------:R-:W-:-:S04]  /*4d10*/  LOP3.LUT R2, R2, UR5, RZ, 0x3c, !PT ;  /* 0x0000000502027c12 */ /* 0x000fc8000f8e3cff */
[----:B------:R-:W-:Y:S01]  /*4d20*/  SHF.L.U32 R2, R2, 0x1f, RZ ;  /* 0x0000001f02027819 */ /* 0x000fe200000006ff */
[----:B-1----:R-:W-:-:S07]  /*4d30*/  IMAD.U32 R0, RZ, RZ, UR4 ;  /* 0x00000004ff007e24 */ /* 0x002fce000f8e00ff */
.L_x_97:
[----:B-1----:R1:W2:Y:S02]  /*4d40*/  SYNCS.PHASECHK.TRANS64.TRYWAIT P0, [R0+URZ], R2 ;  /* 0x00000002000075a7 */ /* 0x0022a400080011ff */
[----:B--2---:R-:W-:Y:S05]  /*4d50*/  @!P0 NANOSLEEP.SYNCS 0x989680 ;  /* 0x009896800000895d */ /* 0x004fea0003900000 */
[----:B------:R-:W2:Y:S02]  /*4d60*/  @!P0 SYNCS.PHASECHK.TRANS64 P0, [R0+URZ], R2 ;  /* 0x00000002000085a7 */ /* 0x000ea400080010ff */
[----:B--2---:R-:W-:Y:S05]  /*4d70*/  @P0 EXIT ;  /* 0x000000000000094d */ /* 0x004fea0003800000 */
[----:B------:R-:W-:Y:S05]  /*4d80*/  BRA `(.L_x_97) ;  /* 0xfffffffc00ec7947 */ /* 0x000fea000383ffff */
.L_x_23:
[----:B------:R-:W-:-:S04]  /*4d90*/  UISETP.NE.AND UP0, UPT, UR48, URZ, UPT ;  /* 0x000000ff3000728c */ /* 0x000fc8000bf05270 */
[----:B------:R-:W-:-:S09]  /*4da0*/  UISETP.NE.OR UP0, UPT, UR22, 0x1, UP0 ;  /* 0x000000011600788c */ /* 0x000fd20008705670 */
[----:B------:R-:W-:Y:S05]  /*4db0*/  BRA.U UP0, `(.L_x_98) ;  /* 0x0000000500487547 */ /* 0x000fea000b800000 */
[----:B------:R-:W-:Y:S01]  /*4dc0*/  ISETP.GE.U32.AND P2, PT, R0, 0x8, PT ;  /* 0x000000080000780c */ /* 0x000fe20003f46070 */
[----:B------:R-:W-:Y:S01]  /*4dd0*/  IMAD.MOV.U32 R12, RZ, RZ, 0x1 ;  /* 0x00000001ff0c7424 */ /* 0x000fe200078e00ff */
[----:B------:R-:W-:Y:S02]  /*4de0*/  CS2R R10, SRZ ;  /* 0x00000000000a7805 */ /* 0x000fe4000001ff00 */
[----:B------:R-:W-:Y:S01]  /*4df0*/  CS2R R8, SRZ ;  /* 0x0000000000087805 */ /* 0x000fe2000001ff00 */
[----:B------:R-:W-:Y:S01]  /*4e00*/  UMOV UR6, 0x400 ;  /* 0x0000040000067882 */ /* 0x000fe20000000000 */
[----:B------:R-:W-:Y:S01]  /*4e10*/  UMOV UR5, URZ ;  /* 0x000000ff00057c82 */ /* 0x000fe20008000000 */
[----:B------:R-:W-:-:S12]  /*4e20*/  ULEA UR6, UR48, UR6, 0x18 ;  /* 0x0000000630067291 */ /* 0x000fd8000f8ec0ff */
.L_x_102:
[----:B------:R-:W-:Y:S02]  /*4e30*/  LEA R2, R8, UR6, 0x3 ;  /* 0x0000000608027c11 */ /* 0x000fe4000f8e18ff */
[----:B------:R-:W-:-:S03]  /*4e40*/  SHF.L.U32 R4, R9, 0x1f, RZ ;  /* 0x0000001f09047819 */ /* 0x000fc600000006ff */
[----:B------:R-:W-:Y:S01]  /*4e50*/  VIADD R5, R2, 0x3f0 ;  /* 0x000003f002057836 */ /* 0x000fe20000000000 */
[----:B------:R-:W2:Y:S02]  /*4e60*/  SYNCS.PHASECHK.TRANS64.TRYWAIT P0, [R2+URZ+0x3e0], R4 ;  /* 0x0003e004020075a7 */ /* 0x000ea400080011ff */
[----:B--2---:R-:W-:Y:S05]  /*4e70*/  @!P0 BRA `(.L_x_99) ;  /* 0x0000005000848947 */ /* 0x004fea0003800000 */
.L_x_263:
[----:B------:R-:W-:Y:S01]  /*4e80*/  ULEA UR4, UR5, UR6, 0x3 ;  /* 0x0000000605047291 */ /* 0x000fe2000f8e18ff */
[----:B--2---:R-:W-:Y:S01]  /*4e90*/  PRMT R2, RZ, 0x654, R5 ;  /* 0x00000654ff027816 */ /* 0x004fe20000000005 */
[----:B------:R-:W-:Y:S01]  /*4ea0*/  @!P2 IMAD.MOV.U32 R4, RZ, RZ, 0x10 ;  /* 0x00000010ff04a424 */ /* 0x000fe200078e00ff */
[----:B------:R-:W-:Y:S01]  /*4eb0*/  SHF.L.U32 R5, R12, 0x1f, RZ ;  /* 0x0000001f0c057819 */ /* 0x000fe200000006ff */
[----:B------:R-:W-:Y:S01]  /*4ec0*/  UIADD3 UR7, UPT, UPT, UR4, 0x380, URZ ;  /* 0x0000038004077890 */ /* 0x000fe2000fffe0ff */
[----:B------:R2:W-:Y:S05]  /*4ed0*/  SYNCS.ARRIVE.TRANS64.RED.A1T0 RZ, [R2+URZ], RZ ;  /* 0x000000ff02ff79a7 */ /* 0x0005ea00081004ff */
[----:B------:R-:W-:Y:S01]  /*4ee0*/  IMAD.U32 R6, RZ, RZ, UR7 ;  /* 0x00000007ff067e24 */ /* 0x000fe2000f8e00ff */
[----:B------:R-:W3:Y:S04]  /*4ef0*/  SYNCS.PHASECHK.TRANS64.TRYWAIT P0, [UR4+0x390], R5 ;  /* 0x00039005ff0075a7 */ /* 0x000ee80008001104 */
[----:B------:R-:W-:Y:S01]  /*4f00*/  PRMT R6, R0, 0x654, R6 ;  /* 0x0000065400067816 */ /* 0x000fe20000000006 */
[----:B--23--:R-:W-:Y:S06]  /*4f10*/  @!P0 BRA `(.L_x_100) ;  /* 0x0000005000708947 */ /* 0x00cfec0003800000 */
.L_x_265:
[----:B------:R-:W-:Y:S01]  /*4f20*/  ULEA UR8, UR5, UR6, 0x4 ;  /* 0x0000000605087291 */ /* 0x000fe2000f8e20ff */
[----:B------:R-:W-:Y:S01]  /*4f30*/  SEL R3, R6, R3, !P2 ;  /* 0x0000000306037207 */ /* 0x000fe20005000000 */
[----:B------:R-:W-:Y:S01]  /*4f40*/  UIADD3 UR9, UPT, UPT, UR4, 0x380, URZ ;  /* 0x0000038004097890 */ /* 0x000fe2000fffe0ff */
[----:B--2---:R-:W-:Y:S01]  /*4f50*/  LEA R2, R11, UR6, 0x3 ;  /* 0x000000060b027c11 */ /* 0x004fe2000f8e18ff */
[----:B------:R-:W-:Y:S01]  /*4f60*/  UIADD3 UR8, UPT, UPT, UR8, 0x410, URZ ;  /* 0x0000041008087890 */ /* 0x000fe2000fffe0ff */
[----:B------:R2:W-:Y:S01]  /*4f70*/  @!P2 SYNCS.ARRIVE.TRANS64.RED RZ, [R3+URZ], R4 ;  /* 0x0000000403ffa9a7 */ /* 0x0005e200080004ff */
[----:B------:R-:W-:Y:S01]  /*4f80*/  UIADD3 UR4, UPT, UPT, UR5, 0x1, URZ ;  /* 0x0000000105047890 */ /* 0x000fe2000fffe0ff */
[----:B------:R-:W-:-:S03]  /*4f90*/  VIADD R8, R8, 0x1 ;  /* 0x0000000108087836 */ /* 0x000fc60000000000 */
[----:B------:R-:W-:Y:S02]  /*4fa0*/  UISETP.NE.AND UP0, UPT, UR4, 0x2, UPT ;  /* 0x000000020400788c */ /* 0x000fe4000bf05270 */
[----:B------:R-:W-:Y:S01]  /*4fb0*/  ISETP.NE.AND P0, PT, R8, 0x2, PT ;  /* 0x000000020800780c */ /* 0x000fe20003f05270 */
[----:B------:R-:W-:Y:S06]  /*4fc0*/  UGETNEXTWORKID.BROADCAST [UR8], [UR9] ;  /* 0x00000000080073ca */ /* 0x000fec0008000100 */
[----:B------:R-:W-:Y:S02]  /*4fd0*/  USEL UR7, URZ, 0x1, UP0 ;  /* 0x00000001ff077887 */ /* 0x000fe40008000000 */
[----:B------:R-:W-:-:S04]  /*4fe0*/  USEL UR5, UR4, URZ, UP0 ;  /* 0x000000ff04057287 */ /* 0x000fc80008000000 */
[----:B------:R-:W-:Y:S02]  /*4ff0*/  LOP3.LUT R12, R12, UR7, RZ, 0x3c, !PT ;  /* 0x000000070c0c7c12 */ /* 0x000fe4000f8e3cff */
[----:B--2---:R-:W-:-:S04]  /*5000*/  SHF.L.U32 R4, R10, 0x1f, RZ ;  /* 0x0000001f0a047819 */ /* 0x004fc800000006ff */
[----:B------:R-:W2:Y:S02]  /*5010*/  SYNCS.PHASECHK.TRANS64.TRYWAIT P1, [R2+URZ+0x380], R4 ;  /* 0x00038004020075a7 */ /* 0x000ea400080211ff */
[----:B--2---:R-:W-:Y:S05]  /*5020*/  @!P1 BRA `(.L_x_101) ;  /* 0x0000005000449947 */ /* 0x004fea0003800000 */
.L_x_266:
[C---:B--2---:R-:W-:Y:S01]  /*5030*/  LEA R4, R11.reuse, UR6, 0x4 ;  /* 0x000000060b047c11 */ /* 0x044fe2000f8e20ff */
[----:B------:R-:W-:Y:S01]  /*5040*/  VIADD R2, R2, 0x390 ;  /* 0x0000039002027836 */ /* 0x000fe20000000000 */
[----:B------:R-:W-:Y:S01]  /*5050*/  SEL R8, R8, RZ, P0 ;  /* 0x000000ff08087207 */ /* 0x000fe20000000000 */
[----:B------:R-:W-:-:S03]  /*5060*/  VIADD R11, R11, 0x1 ;  /* 0x000000010b0b7836 */ /* 0x000fc60000000000 */
[----:B------:R-:W2:Y:S01]  /*5070*/  LDS.128 R4, [R4+0x410] ;  /* 0x0004100004047984 */ /* 0x000ea20000000c00 */
[----:B------:R-:W-:Y:S02]  /*5080*/  PRMT R2, RZ, 0x654, R2 ;  /* 0x00000654ff027816 */ /* 0x000fe40000000002 */
[C---:B------:R-:W-:Y:S01]  /*5090*/  ISETP.NE.AND P1, PT, R11.reuse, 0x2, PT ;  /* 0x000000020b00780c */ /* 0x040fe20003f25270 */
[----:B------:R-:W-:Y:S01]  /*50a0*/  @!PT LDS RZ, [RZ] ;  /* 0x00000000fffff984 */ /* 0x000fe20000000800 */
[----:B------:R-:W-:Y:S01]  /*50b0*/  @!PT LDS RZ, [RZ] ;  /* 0x00000000fffff984 */ /* 0x000fe20000000800 */
[----:B------:R-:W-:Y:S01]  /*50c0*/  @!PT LDS RZ, [RZ] ;  /* 0x00000000fffff984 */ /* 0x000fe20000000800 */
[----:B------:R-:W-:Y:S01]  /*50d0*/  @!PT LDS RZ, [RZ] ;  /* 0x00000000fffff984 */ /* 0x000fe20000000800 */
[----:B------:R3:W-:Y:S06]  /*50e0*/  MEMBAR.ALL.CTA ;  /* 0x0000000000007992 */ /* 0x0007ec0000008000 */
[----:B---3--:R-:W3:Y:S01]  /*50f0*/  FENCE.VIEW.ASYNC.S ;  /* 0x00000000000073c6 */ /* 0x008ee20000000000 */
[----:B------:R-:W-:Y:S01]  /*5100*/  SEL R11, R11, RZ, P1 ;  /* 0x000000ff0b0b7207 */ /* 0x000fe20000800000 */
[----:B---3--:R3:W-:Y:S01]  /*5110*/  SYNCS.ARRIVE.TRANS64.RED.A1T0 RZ, [R2+URZ], RZ ;  /* 0x000000ff02ff79a7 */ /* 0x0087e200081004ff */
[----:B--2---:R-:W-:-:S02]  /*5120*/  LOP3.LUT P3, RZ, R6, 0x1, RZ, 0xc0, !PT ;  /* 0x0000000106ff7812 */ /* 0x004fc4000786c0ff */
[----:B------:R-:W-:-:S04]  /*5130*/  SEL R4, RZ, 0x1, P1 ;  /* 0x00000001ff047807 */ /* 0x000fc80000800000 */
[----:B------:R-:W-:Y:S02]  /*5140*/  LOP3.LUT R10, R10, R4, RZ, 0x3c, !PT ;  /* 0x000000040a0a7212 */ /* 0x000fe400078e3cff */
[----:B---3--:R-:W-:-:S04]  /*5150*/  SEL R2, RZ, 0x1, P0 ;  /* 0x00000001ff027807 */ /* 0x008fc80000000000 */
[----:B------:R-:W-:Y:S01]  /*5160*/  LOP3.LUT R9, R9, R2, RZ, 0x3c, !PT ;  /* 0x0000000209097212 */ /* 0x000fe200078e3cff */
[----:B------:R-:W-:Y:S06]  /*5170*/  @P3 BRA `(.L_x_102) ;  /* 0xfffffffc002c3947 */ /* 0x000fec000383ffff */
[----:B------:R-:W-:Y:S01]  /*5180*/  ULEA UR4, UR5, UR6, 0x3 ;  /* 0x0000000605047291 */ /* 0x000fe2000f8e18ff */
[----:B------:R-:W-:-:S08]  /*5190*/  SHF.L.U32 R2, R12, 0x1f, RZ ;  /* 0x0000001f0c027819 */ /* 0x000fd000000006ff */
[----:B------:R-:W2:Y:S02]  /*51a0*/  SYNCS.PHASECHK.TRANS64 P0, [UR4+0x390], R2 ;  /* 0x00039002ff0075a7 */ /* 0x000ea40008001004 */
[----:B--2---:R-:W-:Y:S05]  /*51b0*/  @P0 BRA `(.L_x_103) ;  /* 0x0000000000080947 */ /* 0x004fea0003800000 */
[----:B------:R-:W2:Y:S02]  /*51c0*/  SYNCS.PHASECHK.TRANS64.TRYWAIT P0, [UR4+0x390], R2 ;  /* 0x00039002ff0075a7 */ /* 0x000ea40008001104 */
[----:B--2---:R-:W-:Y:S05]  /*51d0*/  @!P0 BRA `(.L_x_104) ;  /* 0x0000004c00ec8947 */ /* 0x004fea0003800000 */
.L_x_103:
[----:B------:R-:W-:-:S04]  /*51e0*/  UIADD3 UR7, UPT, UPT, UR5, 0x1, URZ ;  /* 0x0000000105077890 */ /* 0x000fc8000fffe0ff */
[----:B------:R-:W-:-:S04]  /*51f0*/  UISETP.NE.AND UP0, UPT, UR7, 0x2, UPT ;  /* 0x000000020700788c */ /* 0x000fc8000bf05270 */
[----:B------:R-:W-:Y:S02]  /*5200*/  USEL UR8, URZ, 0x1, UP0 ;  /* 0x00000001ff087887 */ /* 0x000fe40008000000 */
[----:B------:R-:W-:-:S04]  /*5210*/  USEL UR7, UR7, URZ, UP0 ;  /* 0x000000ff07077287 */ /* 0x000fc80008000000 */
[----:B------:R-:W-:Y:S01]  /*5220*/  ULEA UR7, UR7, UR6, 0x3 ;  /* 0x0000000607077291 */ /* 0x000fe2000f8e18ff */
[----:B--2---:R-:W-:-:S04]  /*5230*/  LOP3.LUT R2, R12, UR8, RZ, 0x3c, !PT ;  /* 0x000000080c027c12 */ /* 0x004fc8000f8e3cff */
[----:B------:R-:W-:-:S04]  /*5240*/  SHF.L.U32 R0, R2, 0x1f, RZ ;  /* 0x0000001f02007819 */ /* 0x000fc800000006ff */
[----:B------:R-:W2:Y:S02]  /*5250*/  SYNCS.PHASECHK.TRANS64 P0, [UR7+0x390], R0 ;  /* 0x00039000ff0075a7 */ /* 0x000ea40008001007 */
[----:B-12---:R-:W-:Y:S05]  /*5260*/  @P0 EXIT ;  /* 0x000000000000094d */ /* 0x006fea0003800000 */
[----:B------:R-:W-:Y:S02]  /*5270*/  SHF.L.U32 R2, R2, 0x1f, RZ ;  /* 0x0000001f02027819 */ /* 0x000fe400000006ff */
[----:B------:R-:W-:-:S07]  /*5280*/  MOV R0, UR7 ;  /* 0x0000000700007c02 */ /* 0x000fce0008000f00 */
.L_x_105:
[----:B-1----:R1:W2:Y:S02]  /*5290*/  SYNCS.PHASECHK.TRANS64.TRYWAIT P0, [R0+URZ+0x390], R2 ;  /* 0x00039002000075a7 */ /* 0x0022a400080011ff */
[----:B--2---:R-:W-:Y:S05]  /*52a0*/  @!P0 NANOSLEEP.SYNCS 0x989680 ;  /* 0x009896800000895d */ /* 0x004fea0003900000 */
[----:B------:R-:W2:Y:S02]  /*52b0*/  @!P0 SYNCS.PHASECHK.TRANS64 P0, [R0+URZ+0x390], R2 ;  /* 0x00039002000085a7 */ /* 0x000ea400080010ff */
[----:B--2---:R-:W-:Y:S05]  /*52c0*/  @P0 EXIT ;  /* 0x000000000000094d */ /* 0x004fea0003800000 */
[----:B------:R-:W-:Y:S05]  /*52d0*/  BRA `(.L_x_105) ;  /* 0xfffffffc00ec7947 */ /* 0x000fea000383ffff */
.L_x_98:
[----:B------:R-:W-:Y:S05]  /*52e0*/  BRA.U UP4, `(.L_x_106) ;  /* 0x0000000d04807547 */ /* 0x000fea000b800000 */
[----:B------:R-:W-:Y:S01]  /*52f0*/  UMOV UR4, 0x40 ;  /* 0x0000004000047882 */ /* 0x000fe20000000000 */
[----:B------:R-:W-:Y:S01]  /*5300*/  NOP ;  /* 0x0000000000007918 */ /* 0x000fe20000000000 */
[----:B------:R-:W-:Y:S01]  /*5310*/  ULEA UR5, UR48, UR4, 0x18 ;  /* 0x0000000430057291 */ /* 0x000fe2000f8ec0ff */
[----:B------:R-:W-:Y:S02]  /*5320*/  UMOV UR6, 0x400 ;  /* 0x0000040000067882 */ /* 0x000fe40000000000 */
[----:B------:R-:W-:-:S06]  /*5330*/  ULEA UR6, UR48, UR6, 0x18 ;  /* 0x0000000630067291 */ /* 0x000fcc000f8ec0ff */
[----:B------:R-:W2:Y:S02]  /*5340*/  LDS.U8 R0, [UR5+0x1c] ;  /* 0x00001c05ff007984 */ /* 0x000ea40008000000 */
[----:B--2---:R-:W-:-:S13]  /*5350*/  ISETP.NE.AND P0, PT, R0, RZ, PT ;  /* 0x000000ff0000720c */ /* 0x004fda0003f05270 */
[----:B------:R-:W-:Y:S05]  /*5360*/  @P0 BRA `(.L_x_107) ;  /* 0x0000000000580947 */ /* 0x000fea0003800000 */
[----:B------:R-:W-:-:S13]  /*5370*/  ELECT P0, URZ, PT ;  /* 0x0000000000ff782f */ /* 0x000fda0003800000 */
[----:B------:R-:W-:Y:S05]  /*5380*/  @!P0 BRA `(.L_x_108) ;  /* 0x0000000000608947 */ /* 0x000fea0003800000 */
[----:B------:R-:W-:Y:S01]  /*5390*/  UMOV UR4, 0x10 ;  /* 0x0000001000047882 */ /* 0x000fe20000000000 */
[----:B------:R-:W-:Y:S01]  /*53a0*/  HFMA2 R0, -RZ, RZ, 0, 5.9604644775390625e-08 ;  /* 0x00000001ff007431 */ /* 0x000fe200000001ff */
[----:B------:R-:W-:-:S03]  /*53b0*/  MOV R3, 0xffff ;  /* 0x0000ffff00037802 */ /* 0x000fc60000000f00 */
[----:B------:R-:W-:Y:S04]  /*53c0*/  DEPBAR.LE SB2, 0x36 ;  /* 0x0000ad800000791a */ /* 0x000fe80000000000 */
[----:B------:R-:W2:Y:S02]  /*53d0*/  UTCATOMSWS.FIND_AND_SET.ALIGN UP0, UR4, UR4 ;  /* 0x00000004000475e3 */ /* 0x000ea40008000800 */
[----:B--2---:R-:W-:Y:S01]  /*53e0*/  MOV R4, UR4 ;  /* 0x0000000400047c02 */ /* 0x004fe20008000f00 */
[----:B------:R-:W-:Y:S06]  /*53f0*/  BRA.U UP0, `(.L_x_109) ;  /* 0x0000000100187547 */ /* 0x000fec000b800000 */
.L_x_110:
[----:B------:R-:W-:Y:S05]  /*5400*/  NANOSLEEP 0x64 ;  /* 0x000000640000795d */ /* 0x000fea0003800000 */
[----:B------:R-:W-:-:S05]  /*5410*/  UMOV UR4, 0x10 ;  /* 0x0000001000047882 */ /* 0x000fca0000000000 */
[----:B------:R-:W-:Y:S04]  /*5420*/  DEPBAR.LE SB2, 0x36 ;  /* 0x0000ad800000791a */ /* 0x000fe80000000000 */
[----:B------:R-:W2:Y:S02]  /*5430*/  UTCATOMSWS.FIND_AND_SET.ALIGN UP0, UR4, UR4 ;  /* 0x00000004000475e3 */ /* 0x000ea40008000800 */
[----:B--2---:R-:W-:Y:S01]  /*5440*/  MOV R4, UR4 ;  /* 0x0000000400047c02 */ /* 0x004fe20008000f00 */
[----:B------:R-:W-:Y:S05]  /*5450*/  BRA.U !UP0, `(.L_x_110) ;  /* 0xfffffffd08e87547 */ /* 0x000fea000b83ffff */
.L_x_109:
[-C--:B------:R-:W-:Y:S02]  /*5460*/  SHF.L.U32 R3, R3, R4.reuse, RZ ;  /* 0x0000000403037219 */ /* 0x080fe400000006ff */
[----:B------:R-:W-:Y:S01]  /*5470*/  SHF.L.U32 R0, R0, R4, RZ ;  /* 0x0000000400007219 */ /* 0x000fe200000006ff */
[----:B------:R-:W-:Y:S02]  /*5480*/  IMAD.SHL.U32 R4, R4, 0x20, RZ ;  /* 0x0000002004047824 */ /* 0x000fe400078e00ff */
[----:B------:R2:W-:Y:S04]  /*5490*/  ATOMS.OR RZ, [UR5+0x14], R3 ;  /* 0x00001403ffff798c */ /* 0x0005e8000b000005 */
[----:B------:R2:W-:Y:S04]  /*54a0*/  ATOMS.OR RZ, [UR5+0x18], R0 ;  /* 0x00001800ffff798c */ /* 0x0005e8000b000005 */
[----:B------:R2:W-:Y:S01]  /*54b0*/  STS [UR6+0x430], R4 ;  /* 0x00043004ff007988 */ /* 0x0005e20008000806 */
[----:B------:R-:W-:Y:S05]  /*54c0*/  BRA `(.L_x_108) ;  /* 0x0000000000107947 */ /* 0x000fea0003800000 */
.L_x_107:
[----:B------:R-:W-:Y:S02]  /*54d0*/  MOV R0, 0xffffffff ;  /* 0xffffffff00007802 */ /* 0x000fe40000000f00 */
[----:B------:R-:W-:-:S03]  /*54e0*/  MOV R4, 0x5510 ;  /* 0x0000551000047802 */ /* 0x000fc60000000f00 */
[----:B------:R2:W-:Y:S04]  /*54f0*/  STS [UR6+0x430], R0 ;  /* 0x00043000ff007988 */ /* 0x0005e80008000806 */
[----:B-12--5:R-:W-:Y:S05]  /*5500*/  CALL.REL.NOINC `($__internal_1_$__cuda_sm10x_tcgen05_guardrail_trap_phase_invalid_during_alloc) ;  /* 0x00000050006c7944 */ /* 0x026fea0003c00000 */
.L_x_108:
[----:B------:R-:W-:Y:S05]  /*5510*/  WARPSYNC.ALL ;  /* 0x0000000000007948 */ /* 0x000fea0003800000 */
[----:B------:R-:W3:Y:S01]  /*5520*/  S2UR UR4, SR_CgaCtaId ;  /* 0x00000000000479c3 */ /* 0x000ee20000008800 */
[----:B------:R-:W-:Y:S01]  /*5530*/  UMOV UR13, 0x400 ;  /* 0x00000400000d7882 */ /* 0x000fe20000000000 */
[----:B------:R-:W-:-:S06]  /*5540*/  NOP ;  /* 0x0000000000007918 */ /* 0x000fcc0000000000 */
[----:B------:R-:W-:Y:S06]  /*5550*/  BAR.ARV 0x6, 0xa0 ;  /* 0x0182800000007b1d */ /* 0x000fec0000002000 */
[----:B------:R-:W4:Y:S01]  /*5560*/  LDCU UR5, c[0x0][0x38c] ;  /* 0x00007180ff0577ac */ /* 0x000f220008000800 */
[----:B------:R-:W-:Y:S01]  /*5570*/  LOP3.LUT R2, R2, 0xffff, RZ, 0xc0, !PT ;  /* 0x0000ffff02027812 */ /* 0x000fe200078ec0ff */
[----:B------:R-:W-:Y:S01]  /*5580*/  IMAD.MOV.U32 R11, RZ, RZ, 0x1 ;  /* 0x00000001ff0b7424 */ /* 0x000fe200078e00ff */
[----:B------:R-:W-:Y:S01]  /*5590*/  CS2R R8, SRZ ;  /* 0x0000000000087805 */ /* 0x000fe2000001ff00 */
[----:B------:R-:W1:Y:S01]  /*55a0*/  LDCU UR8, c[0x0][0x38c] ;  /* 0x00007180ff0877ac */ /* 0x000e620008000800 */
[----:B------:R-:W-:Y:S01]  /*55b0*/  R2UR UR15, R2 ;  /* 0x00000000020f72ca */ /* 0x000fe200000e0000 */
[----:B------:R-:W-:Y:S01]  /*55c0*/  IMAD.MOV.U32 R10, RZ, RZ, RZ ;  /* 0x000000ffff0a7224 */ /* 0x000fe200078e00ff */
[----:B------:R-:W-:Y:S01]  /*55d0*/  UMOV UR18, URZ ;  /* 0x000000ff00127c82 */ /* 0x000fe20008000000 */
[----:B------:R-:W-:Y:S01]  /*55e0*/  UMOV UR10, URZ ;  /* 0x000000ff000a7c82 */ /* 0x000fe20008000000 */
[----:B---3--:R-:W-:Y:S01]  /*55f0*/  ULEA UR13, UR4, UR13, 0x18 ;  /* 0x0000000d040d7291 */ /* 0x008fe2000f8ec0ff */
[----:B------:R-:W-:Y:S01]  /*5600*/  UMOV UR20, 0x0 ;  /* 0x0000000000147882 */ /* 0x000fe20000000000 */
[----:B------:R-:W-:-:S02]  /*5610*/  UMOV UR21, 0x4100490 ;  /* 0x0410049000157882 */ /* 0x000fc40000000000 */
[----:B------:R-:W-:Y:S02]  /*5620*/  UIADD3 UR6, UPT, UPT, UR13, 0x2800, URZ ;  /* 0x000028000d067890 */ /* 0x000fe4000fffe0ff */
[----:B------:R-:W-:Y:S02]  /*5630*/  UIADD3 UR7, UPT, UPT, UR13, 0x1d800, URZ ;  /* 0x0001d8000d077890 */ /* 0x000fe4000fffe0ff */
[----:B----4-:R-:W-:Y:S01]  /*5640*/  UIADD3 UR5, UPT, UPT, UR5, 0x1f, URZ ;  /* 0x0000001f05057890 */ /* 0x010fe2000fffe0ff */
[----:B--2---:R-:W2:Y:S01]  /*5650*/  LDS R0, [UR13+0x430] ;  /* 0x0004300dff007984 */ /* 0x004ea20008000800 */
[----:B------:R-:W-:Y:S02]  /*5660*/  USHF.R.U32.HI UR6, URZ, 0x4, UR6 ;  /* 0x00000004ff067899 */ /* 0x000fe40008011606 */
[----:B------:R-:W-:Y:S02]  /*5670*/  USHF.R.S32.HI UR4, URZ, 0x1f, UR5 ;  /* 0x0000001fff047899 */ /* 0x000fe40008011405 */
[----:B------:R-:W-:-:S02]  /*5680*/  ULOP3.LUT UR6, UR6, 0x3fff, URZ, 0xc0, !UPT ;  /* 0x00003fff06067892 */ /* 0x000fc4000f8ec0ff */
[----:B------:R-:W-:Y:S02]  /*5690*/  ULEA.HI UR4, UR4, UR5, URZ, 0x5 ;  /* 0x0000000504047291 */ /* 0x000fe4000f8f28ff */
[----:B------:R-:W-:Y:S02]  /*56a0*/  USHF.R.U32.HI UR5, URZ, 0x4, UR7 ;  /* 0x00000004ff057899 */ /* 0x000fe40008011607 */
[----:B------:R-:W-:Y:S02]  /*56b0*/  USHF.R.S32.HI UR22, URZ, 0x5, UR4 ;  /* 0x00000005ff167899 */ /* 0x000fe40008011404 */
[----:B------:R-:W-:Y:S02]  /*56c0*/  ULOP3.LUT UR5, UR5, 0x3fff, URZ, 0xc0, !UPT ;  /* 0x00003fff05057892 */ /* 0x000fe4000f8ec0ff */
[----:B------:R-:W-:Y:S02]  /*56d0*/  UISETP.LT.AND UP0, UPT, UR22, 0x1, UPT ;  /* 0x000000011600788c */ /* 0x000fe4000bf01270 */
[----:B------:R-:W-:-:S02]  /*56e0*/  ULOP3.LUT UR16, UR6, 0x10000, URZ, 0xfc, !UPT ;  /* 0x0001000006107892 */ /* 0x000fc4000f8efcff */
[----:B------:R-:W-:Y:S02]  /*56f0*/  USEL UR23, UR22, 0x1, !UP0 ;  /* 0x0000000116177887 */ /* 0x000fe4000c000000 */
[----:B------:R-:W-:Y:S02]  /*5700*/  ULOP3.LUT UR17, UR5, 0x10000, URZ, 0xfc, !UPT ;  /* 0x0001000005117892 */ /* 0x000fe4000f8efcff */
[----:B------:R-:W-:Y:S02]  /*5710*/  UIADD3 UR23, UPT, UPT, -UR23, URZ, URZ ;  /* 0x000000ff17177290 */ /* 0x000fe4000fffe1ff */
[----:B-1----:R-:W-:Y:S01]  /*5720*/  UISETP.GE.AND UP4, UPT, UR8, 0x1, UPT ;  /* 0x000000010800788c */ /* 0x002fe2000bf86270 */
[----:B--2---:R-:W-:-:S15]  /*5730*/  R2UR UR24, R0 ;  /* 0x00000000001872ca */ /* 0x004fde00000e0000 */
.L_x_117:
[----:B------:R-:W-:Y:S02]  /*5740*/  LEA R0, R10, UR13, 0x3 ;  /* 0x0000000d0a007c11 */ /* 0x000fe4000f8e18ff */
[----:B------:R-:W-:Y:S02]  /*5750*/  SHF.L.U32 R2, R9, 0x1f, RZ ;  /* 0x0000001f09027819 */ /* 0x000fe400000006ff */
[----:B------:R-:W-:Y:S01]  /*5760*/  PLOP3.LUT P0, PT, PT, PT, UP4, 0x80, 0x8 ;  /* 0x000000000008781c */ /* 0x000fe20003f0f048 */
[----:B------:R-:W-:Y:S01]  /*5770*/  VIADD R3, R0, 0x390 ;  /* 0x0000039000037836 */ /* 0x000fe20000000000 */
[----:B-1----:R-:W1:Y:S02]  /*5780*/  SYNCS.PHASECHK.TRANS64.TRYWAIT P1, [R0+URZ+0x380], R2 ;  /* 0x00038002000075a7 */ /* 0x002e6400080211ff */
[----:B-1-3--:R-:W-:Y:S09]  /*5790*/  @!P1 BRA `(.L_x_111) ;  /* 0x0000004800949947 */ /* 0x00aff20003800000 */
.L_x_268:
[----:B------:R-:W-:Y:S01]  /*57a0*/  LEA R4, R10, UR13, 0x4 ;  /* 0x0000000d0a047c11 */ /* 0x000fe2000f8e20ff */
[----:B------:R-:W-:Y:S01]  /*57b0*/  @UP4 ULEA UR4, UR10, UR13, 0x3 ;  /* 0x0000000d0a044291 */ /* 0x000fe2000f8e18ff */
[----:B------:R-:W-:Y:S01]  /*57c0*/  PLOP3.LUT P2, PT, PT, PT, PT, 0x80, 0x8 ;  /* 0x000000000008781c */ /* 0x000fe20003f4f070 */
[----:B------:R-:W-:Y:S01]  /*57d0*/  ULEA UR19, UR18, UR13, 0x3 ;  /* 0x0000000d12137291 */ /* 0x000fe2000f8e18ff */
[----:B------:R-:W-:Y:S02]  /*57e0*/  PRMT R3, RZ, 0x654, R3 ;  /* 0x00000654ff037816 */ /* 0x000fe40000000003 */
[----:B------:R-:W2:Y:S01]  /*57f0*/  LDS.128 R4, [R4+0x410] ;  /* 0x0004100004047984 */ /* 0x000ea20000000c00 */
[----:B-1----:R-:W-:Y:S02]  /*5800*/  @P0 SHF.L.U32 R2, R8, 0x1f, RZ ;  /* 0x0000001f08020819 */ /* 0x002fe400000006ff */
[----:B------:R-:W-:Y:S01]  /*5810*/  SHF.L.U32 R0, R11, 0x1f, RZ ;  /* 0x0000001f0b007819 */ /* 0x000fe200000006ff */
[----:B------:R-:W-:Y:S01]  /*5820*/  @!PT LDS RZ, [RZ] ;  /* 0x00000000fffff984 */ /* 0x000fe20000000800 */
[----:B------:R-:W-:Y:S01]  /*5830*/  @!PT LDS RZ, [RZ] ;  /* 0x00000000fffff984 */ /* 0x000fe20000000800 */
[----:B------:R-:W-:Y:S01]  /*5840*/  @!PT LDS RZ, [RZ] ;  /* 0x00000000fffff984 */ /* 0x000fe20000000800 */
[----:B------:R-:W-:Y:S01]  /*5850*/  @!PT LDS RZ, [RZ] ;  /* 0x00000000fffff984 */ /* 0x000fe20000000800 */
[----:B------:R1:W-:Y:S06]  /*5860*/  MEMBAR.ALL.CTA ;  /* 0x0000000000007992 */ /* 0x0003ec0000008000 */
[----:B-1----:R-:W1:Y:S02]  /*5870*/  FENCE.VIEW.ASYNC.S ;  /* 0x00000000000073c6 */ /* 0x002e640000000000 */
[----:B-1----:R1:W-:Y:S01]  /*5880*/  SYNCS.ARRIVE.TRANS64.RED.A1T0 RZ, [R3+URZ], RZ ;  /* 0x000000ff03ff79a7 */ /* 0x0023e200081004ff */
[----:B------:R1:W3:Y:S01]  /*5890*/  @P0 SYNCS.PHASECHK.TRANS64.TRYWAIT P2, [UR4], R2 ;  /* 0x00000002ff0005a7 */ /* 0x0002e20008041104 */
[----:B--2---:R-:W-:Y:S01]  /*58a0*/  LOP3.LUT P1, RZ, R6, 0x1, RZ, 0xc0, !PT ;  /* 0x0000000106ff7812 */ /* 0x004fe2000782c0ff */
[----:B------:R-:W2:Y:S02]  /*58b0*/  SYNCS.PHASECHK.TRANS64.TRYWAIT P0, [UR19+0x3c0], R0 ;  /* 0x0003c000ff0075a7 */ /* 0x000ea40008001113 */
[----:B-123--:R-:W-:Y:S10]  /*58c0*/  @!P0 BRA `(.L_x_112) ;  /* 0x00000048005c8947 */ /* 0x00eff40003800000 */
.L_x_270:
[----:B------:R-:W-:Y:S01]  /*58d0*/  IADD3 R10, PT, PT, R10, 0x1, RZ ;  /* 0x000000010a0a7810 */ /* 0x000fe20007ffe0ff */
[----:B------:R-:W-:Y:S06]  /*58e0*/  BRA.U !UP4, `(.L_x_113) ;  /* 0x000000010ca07547 */ /* 0x000fec000b800000 */
[----:B------:R-:W-:Y:S02]  /*58f0*/  ULEA.HI UR4, UR18, UR18, URZ, 0x1 ;  /* 0x0000001212047291 */ /* 0x000fe4000f8f08ff */
[----:B------:R-:W-:Y:S02]  /*5900*/  UPLOP3.LUT UP2, UPT, UPT, UPT, UPT, 0x40, 0x4 ;  /* 0x000000000004789c */ /* 0x000fe40003f4e870 */
[----:B------:R-:W-:Y:S02]  /*5910*/  USHF.L.U32 UR5, UR4, 0x5, URZ ;  /* 0x0000000504057899 */ /* 0x000fe400080006ff */
[----:B------:R-:W-:Y:S02]  /*5920*/  ULOP3.LUT UR14, UR4, 0xffe, URZ, 0xc0, !UPT ;  /* 0x00000ffe040e7892 */ /* 0x000fe4000f8ec0ff */
[----:B------:R-:W-:Y:S02]  /*5930*/  ULOP3.LUT UR4, UR5, 0xffffffc0, URZ, 0xc0, !UPT ;  /* 0xffffffc005047892 */ /* 0x000fe4000f8ec0ff */
[----:B------:R-:W-:-:S02]  /*5940*/  UIADD3 UR14, UPT, UPT, -UR14, UR18, URZ ;  /* 0x000000120e0e7290 */ /* 0x000fc4000fffe1ff */
[----:B------:R-:W-:Y:S01]  /*5950*/  UIADD3 UR4, UPT, UPT, UR24, UR4, URZ ;  /* 0x0000000418047290 */ /* 0x000fe2000fffe0ff */
[----:B------:R-:W-:Y:S01]  /*5960*/  UMOV UR12, UR23 ;  /* 0x00000017000c7c82 */ /* 0x000fe20008000000 */
[----:B------:R-:W-:Y:S02]  /*5970*/  UMOV UR11, UR22 ;  /* 0x00000016000b7c82 */ /* 0x000fe40008000000 */
[----:B------:R-:W-:Y:S01]  /*5980*/  ULEA UR14, UR14, UR4, 0x14 ;  /* 0x000000040e0e7291 */ /* 0x000fe2000f8ea0ff */
[----:B------:R-:W-:-:S11]  /*5990*/  UMOV UR5, UR10 ;  /* 0x0000000a00057c82 */ /* 0x000fd60008000000 */
.L_x_116:
[----:B------:R-:W-:Y:S02]  /*59a0*/  UIADD3 UR12, UPT, UPT, UR12, 0x1, URZ ;  /* 0x000000010c0c7890 */ /* 0x000fe4000fffe0ff */
[----:B--2---:R-:W-:Y:S02]  /*59b0*/  ULEA UR6, UR5, UR13, 0x3 ;  /* 0x0000000d05067291 */ /* 0x004fe4000f8e18ff */
[----:B------:R-:W-:Y:S01]  /*59c0*/  UISETP.NE.AND UP3, UPT, UR12, URZ, UPT ;  /* 0x000000ff0c00728c */ /* 0x000fe2000bf65270 */
[----:B---3--:R-:W-:Y:S10]  /*59d0*/  @P2 BRA `(.L_x_114) ;  /* 0x00000000000c2947 */ /* 0x008ff40003800000 */
[----:B-1----:R-:W-:Y:S04]  /*59e0*/  SHF.L.U32 R2, R8, 0x1f, RZ ;  /* 0x0000001f08027819 */ /* 0x002fe800000006ff */
[----:B------:R-:W1:Y:S02]  /*59f0*/  SYNCS.PHASECHK.TRANS64.TRYWAIT P0, [UR6], R2 ;  /* 0x00000002ff0075a7 */ /* 0x000e640008001106 */
[----:B-1----:R-:W-:Y:S05]  /*5a00*/  @!P0 BRA `(.L_x_115) ;  /* 0x0000004800248947 */ /* 0x002fea0003800000 */
.L_x_114:
[----:B------:R-:W-:Y:S01]  /*5a10*/  UISETP.NE.AND UP0, UPT, UR11, 0x1, UPT ;  /* 0x000000010b00788c */ /* 0x000fe2000bf05270 */
[----:B------:R-:W-:Y:S01]  /*5a20*/  PLOP3.LUT P2, PT, PT, PT, PT, 0x80, 0x8 ;  /* 0x000000000008781c */ /* 0x000fe20003f4f070 */
[----:B------:R-:W-:Y:S02]  /*5a30*/  UIADD3 UR4, UPT, UPT, UR5, 0x1, URZ ;  /* 0x0000000105047890 */ /* 0x000fe4000fffe0ff */
[----:B------:R-:W-:Y:S02]  /*5a40*/  ULEA UR8, UR5, UR17, 0x7 ;  /* 0x0000001105087291 */ /* 0x000fe4000f8e38ff */
[----:B------:R-:W-:Y:S01]  /*5a50*/  UISETP.NE.AND UP1, UPT, UR4, 0x36, UPT ;  /* 0x000000360400788c */ /* 0x000fe2000bf25270 */
[----:B------:R-:W-:Y:S01]  /*5a60*/  PLOP3.LUT P0, PT, PT, PT, UP0, 0x80, 0x8 ;  /* 0x000000000008781c */ /* 0x000fe20003f0f008 */
[----:B------:R-:W-:Y:S02]  /*5a70*/  UIADD3 UR11, UPT, UPT, UR11, -0x1, URZ ;  /* 0xffffffff0b0b7890 */ /* 0x000fe4000fffe0ff */
[----:B------:R-:W-:Y:S02]  /*5a80*/  USEL UR7, URZ, 0x1, UP1 ;  /* 0x00000001ff077887 */ /* 0x000fe40008800000 */
[----:B------:R-:W-:Y:S01]  /*5a90*/  USEL UR10, UR4, URZ, UP1 ;  /* 0x000000ff040a7287 */ /* 0x000fe20008800000 */
[----:B------:R-:W-:Y:S03]  /*5aa0*/  UMOV UR9, 0xc0004010 ;  /* 0xc000401000097882 */ /* 0x000fe60000000000 */
[----:B------:R-:W-:Y:S01]  /*5ab0*/  @UP0 ULEA UR4, UR10, UR13, 0x3 ;  /* 0x0000000d0a040291 */ /* 0x000fe2000f8e18ff */
[----:B------:R-:W-:Y:S01]  /*5ac0*/  LOP3.LUT R8, R8, UR7, RZ, 0x3c, !PT ;  /* 0x0000000708087c12 */ /* 0x000fe2000f8e3cff */
[----:B------:R-:W-:Y:S03]  /*5ad0*/  UMOV UR7, 0xc0004010 ;  /* 0xc000401000077882 */ /* 0x000fe60000000000 */
[----:B-1----:R-:W-:Y:S04]  /*5ae0*/  @P0 SHF.L.U32 R0, R8, 0x1f, RZ ;  /* 0x0000001f08000819 */ /* 0x002fe800000006ff */
[----:B------:R2:W3:Y:S01]  /*5af0*/  @P0 SYNCS.PHASECHK.TRANS64.TRYWAIT P2, [UR4], R0 ;  /* 0x00000000ff0005a7 */ /* 0x0004e20008041104 */
[----:B------:R-:W-:Y:S02]  /*5b00*/  UIADD3 UR4, UPT, UPT, UR6, 0x1b0, URZ ;  /* 0x000001b006047890 */ /* 0x000fe4000fffe0ff */
[----:B------:R-:W-:Y:S03]  /*5b10*/  ULEA UR6, UR5, UR16, 0x7 ;  /* 0x0000001005067291 */ /* 0x000fe6000f8e38ff */
[----:B------:R-:W-:Y:S06]  /*5b20*/  UMOV UR5, UR10 ;  /* 0x0000000a00057c82 */ /* 0x000fec0008000000 */
[----:B------:R2:W-:Y:S01]  /*5b30*/  UTCQMMA gdesc[UR6], gdesc[UR8], tmem[UR14], tmem[UR20], idesc[UR21], UP2 ;  /* 0x00ff1408060075ea */ /* 0x0005e2000900030e */
[----:B------:R-:W-:Y:S01]  /*5b40*/  UPLOP3.LUT UP2, UPT, UPT, UPT, UPT, 0x80, 0x8 ;  /* 0x000000000008789c */ /* 0x000fe20003f4f070 */
[----:B------:R2:W-:Y:S01]  /*5b50*/  UTCBAR.MULTICAST [UR4], URZ, UR15 ;  /* 0x000000ff040073e9 */ /* 0x0005e2000800080f */
[----:B------:R-:W-:Y:S09]  /*5b60*/  BRA.U UP3, `(.L_x_116) ;  /* 0xfffffffd038c7547 */ /* 0x000ff2000b83ffff */
.L_x_113:
[----:B--2---:R-:W-:Y:S01]  /*5b70*/  UIADD3 UR4, UPT, UPT, UR18, 0x1, URZ ;  /* 0x0000000112047890 */ /* 0x004fe2000fffe0ff */
[C---:B------:R-:W-:Y:S01]  /*5b80*/  ISETP.NE.AND P0, PT, R10.reuse, 0x2, PT ;  /* 0x000000020a00780c */ /* 0x040fe20003f05270 */
[----:B------:R-:W-:Y:S02]  /*5b90*/  UIADD3 UR5, UPT, UPT, UR19, 0x3a0, URZ ;  /* 0x000003a013057890 */ /* 0x000fe4000fffe0ff */
[----:B------:R-:W-:Y:S01]  /*5ba0*/  UISETP.NE.AND UP0, UPT, UR4, 0x4, UPT ;  /* 0x000000040400788c */ /* 0x000fe2000bf05270 */
[----:B-1----:R-:W-:Y:S02]  /*5bb0*/  SEL R0, RZ, 0x1, P0 ;  /* 0x00000001ff007807 */ /* 0x002fe40000000000 */
[----:B------:R-:W-:Y:S01]  /*5bc0*/  SEL R10, R10, RZ, P0 ;  /* 0x000000ff0a0a7207 */ /* 0x000fe20000000000 */
[----:B------:R-:W-:Y:S01]  /*5bd0*/  USEL UR6, URZ, 0x1, UP0 ;  /* 0x00000001ff067887 */ /* 0x000fe20008000000 */
[----:B------:R-:W-:Y:S01]  /*5be0*/  LOP3.LUT R9, R9, R0, RZ, 0x3c, !PT ;  /* 0x0000000009097212 */ /* 0x000fe200078e3cff */
[----:B------:R-:W-:Y:S01]  /*5bf0*/  USEL UR18, UR4, URZ, UP0 ;  /* 0x000000ff04127287 */ /* 0x000fe20008000000 */
[----:B------:R1:W-:Y:S03]  /*5c00*/  UTCBAR [UR5], URZ ;  /* 0x000000ff050073e9 */ /* 0x0003e600080000ff */
[----:B------:R-:W-:Y:S01]  /*5c10*/  LOP3.LUT R11, R11, UR6, RZ, 0x3c, !PT ;  /* 0x000000060b0b7c12 */ /* 0x000fe2000f8e3cff */
[----:B------:R-:W-:Y:S07]  /*5c20*/  @P1 BRA `(.L_x_117) ;  /* 0xfffffff800c41947 */ /* 0x000fee000383ffff */
[----:B------:R-:W2:Y:S01]  /*5c30*/  S2UR UR8, SR_CgaCtaId ;  /* 0x00000000000879c3 */ /* 0x000ea20000008800 */
[----:B------:R-:W-:Y:S01]  /*5c40*/  ELECT P0, URZ, PT ;  /* 0x0000000000ff782f */ /* 0x000fe20003800000 */
[----:B------:R-:W-:Y:S01]  /*5c50*/  IMAD.MOV.U32 R0, RZ, RZ, 0x1 ;  /* 0x00000001ff007424 */ /* 0x000fe200078e00ff */
[----:B------:R-:W-:Y:S01]  /*5c60*/  UIADD3 UR13, UPT, UPT, UR13, 0x3c0, URZ ;  /* 0x000003c00d0d7890 */ /* 0x000fe2000fffe0ff */
[----:B------:R-:W-:Y:S01]  /*5c70*/  SHF.L.U32 R2, R11, 0x1f, RZ ;  /* 0x0000001f0b027819 */ /* 0x000fe200000006ff */
[----:B------:R-:W-:-:S03]  /*5c80*/  UMOV UR4, 0x40 ;  /* 0x0000004000047882 */ /* 0x000fc60000000000 */
[----:B------:R-:W-:Y:S01]  /*5c90*/  UVIRTCOUNT.DEALLOC.SMPOOL 0x80 ;  /* 0x000000800000784c */ /* 0x000fe20000000000 */
[----:B--2---:R-:W-:Y:S02]  /*5ca0*/  ULEA UR8, UR8, UR4, 0x18 ;  /* 0x0000000408087291 */ /* 0x004fe4000f8ec0ff */
[----:B------:R-:W-:-:S07]  /*5cb0*/  ULEA UR4, UR18, UR13, 0x3 ;  /* 0x0000000d12047291 */ /* 0x000fce000f8e18ff */
[----:B------:R2:W-:Y:S02]  /*5cc0*/  @P0 STS.U8 [UR8+0x1c], R0 ;  /* 0x00001c00ff000988 */ /* 0x0005e40008000008 */
[----:B------:R-:W4:Y:S02]  /*5cd0*/  SYNCS.PHASECHK.TRANS64.TRYWAIT P0, [UR4], R2 ;  /* 0x00000002ff0075a7 */ /* 0x000f240008001104 */
[----:B--2-4-:R-:W-:Y:S05]  /*5ce0*/  @!P0 BRA `(.L_x_118) ;  /* 0x0000004400848947 */ /* 0x014fea0003800000 */
.L_x_273:
[----:B------:R-:W-:-:S04]  /*5cf0*/  UIADD3 UR4, UPT, UPT, UR18, 0x1, URZ ;  /* 0x0000000112047890 */ /* 0x000fc8000fffe0ff */
[----:B------:R-:W-:-:S04]  /*5d00*/  UISETP.NE.AND UP0, UPT, UR4, 0x4, UPT ;  /* 0x000000040400788c */ /* 0x000fc8000bf05270 */
[----:B------:R-:W-:Y:S02]  /*5d10*/  USEL UR6, URZ, 0x1, UP0 ;  /* 0x00000001ff067887 */ /* 0x000fe40008000000 */
[----:B------:R-:W-:-:S04]  /*5d20*/  USEL UR4, UR4, URZ, UP0 ;  /* 0x000000ff04047287 */ /* 0x000fc80008000000 */
[----:B-1----:R-:W-:Y:S01]  /*5d30*/  ULEA UR5, UR4, UR13, 0x3 ;  /* 0x0000000d04057291 */ /* 0x002fe2000f8e18ff */
[----:B--2---:R-:W-:-:S04]  /*5d40*/  LOP3.LUT R2, R11, UR6, RZ, 0x3c, !PT ;  /* 0x000000060b027c12 */ /* 0x004fc8000f8e3cff */
[----:B------:R-:W-:-:S04]  /*5d50*/  SHF.L.U32 R3, R2, 0x1f, RZ ;  /* 0x0000001f02037819 */ /* 0x000fc800000006ff */
[----:B------:R-:W1:Y:S02]  /*5d60*/  SYNCS.PHASECHK.TRANS64.TRYWAIT P0, [UR5], R3 ;  /* 0x00000003ff0075a7 */ /* 0x000e640008001105 */
[----:B-1----:R-:W-:Y:S05]  /*5d70*/  @!P0 BRA `(.L_x_119) ;  /* 0x0000004400788947 */ /* 0x002fea0003800000 */
.L_x_275:
        /* <DEDUP_REMOVED lines=9> */
.L_x_277:
[----:B------:R-:W-:-:S04]  /*5e10*/  UIADD3 UR4, UPT, UPT, UR4, 0x1, URZ ;  /* 0x0000000104047890 */ /* 0x000fc8000fffe0ff */
[----:B------:R-:W-:-:S04]  /*5e20*/  UISETP.NE.AND UP0, UPT, UR4, 0x4, UPT ;  /* 0x000000040400788c */ /* 0x000fc8000bf05270 */
[----:B------:R-:W-:Y:S02]  /*5e30*/  USEL UR5, URZ, 0x1, UP0 ;  /* 0x00000001ff057887 */ /* 0x000fe40008000000 */
[----:B------:R-:W-:-:S04]  /*5e40*/  USEL UR4, UR4, URZ, UP0 ;  /* 0x000000ff04047287 */ /* 0x000fc80008000000 */
[----:B------:R-:W-:Y:S01]  /*5e50*/  ULEA UR4, UR4, UR13, 0x3 ;  /* 0x0000000d04047291 */ /* 0x000fe2000f8e18ff */
[----:B------:R-:W-:-:S04]  /*5e60*/  LOP3.LUT R2, R2, UR5, RZ, 0x3c, !PT ;  /* 0x0000000502027c12 */ /* 0x000fc8000f8e3cff */
[----:B------:R-:W-:-:S04]  /*5e70*/  SHF.L.U32 R2, R2, 0x1f, RZ ;  /* 0x0000001f02027819 */ /* 0x000fc800000006ff */
[----:B------:R-:W2:Y:S02]  /*5e80*/  SYNCS.PHASECHK.TRANS64.TRYWAIT P0, [UR4], R2 ;  /* 0x00000002ff0075a7 */ /* 0x000ea40008001104 */
[----:B--2---:R-:W-:Y:S05]  /*5e90*/  @!P0 BRA `(.L_x_121) ;  /* 0x0000004400608947 */ /* 0x004fea0003800000 */
.L_x_279:
[----:B------:R-:W-:Y:S01]  /*5ea0*/  NOP ;  /* 0x0000000000007918 */ /* 0x000fe20000000000 */
[----:B-1----:R-:W1:Y:S01]  /*5eb0*/  LDS R0, [UR8+0x14] ;  /* 0x00001408ff007984 */ /* 0x002e620008000800 */
[----:B------:R-:W-:Y:S01]  /*5ec0*/  ULOP3.LUT UR4, UR24, 0xffff, URZ, 0xc0, !UPT ;  /* 0x0000ffff18047892 */ /* 0x000fe2000f8ec0ff */
[----:B------:R-:W-:Y:S01]  /*5ed0*/  UMOV UR5, 0xffff ;  /* 0x0000ffff00057882 */ /* 0x000fe20000000000 */
[----:B------:R-:W-:Y:S02]  /*5ee0*/  UMOV UR6, 0x1 ;  /* 0x0000000100067882 */ /* 0x000fe40000000000 */
[----:B------:R-:W-:-:S04]  /*5ef0*/  USHF.R.U32.HI UR4, URZ, 0x5, UR4 ;  /* 0x00000005ff047899 */ /* 0x000fc80008011604 */
[----:B------:R-:W-:Y:S02]  /*5f00*/  USHF.L.U32 UR5, UR5, UR4, URZ ;  /* 0x0000000405057299 */ /* 0x000fe400080006ff */
[----:B------:R-:W-:-:S04]  /*5f10*/  USHF.L.U32 UR4, UR6, UR4, URZ ;  /* 0x0000000406047299 */ /* 0x000fc800080006ff */
[----:B-1----:R-:W-:-:S04]  /*5f20*/  LOP3.LUT R0, R0, UR5, RZ, 0xc0, !PT ;  /* 0x0000000500007c12 */ /* 0x002fc8000f8ec0ff */
[----:B------:R-:W-:-:S13]  /*5f30*/  ISETP.NE.AND P0, PT, R0, UR5, PT ;  /* 0x0000000500007c0c */ /* 0x000fda000bf05270 */
[----:B------:R-:W-:Y:S05]  /*5f40*/  @P0 BRA `(.L_x_122) ;  /* 0x0000000000580947 */ /* 0x000fea0003800000 */
[----:B------:R-:W1:Y:S02]  /*5f50*/  LDS R0, [UR8+0x18] ;  /* 0x00001808ff007984 */ /* 0x000e640008000800 */
[----:B-1----:R-:W-:-:S04]  /*5f60*/  LOP3.LUT R0, R0, UR4, RZ, 0xc0, !PT ;  /* 0x0000000400007c12 */ /* 0x002fc8000f8ec0ff */
[----:B------:R-:W-:-:S13]  /*5f70*/  ISETP.NE.AND P0, PT, R0, UR4, PT ;  /* 0x0000000400007c0c */ /* 0x000fda000bf05270 */
[----:B------:R-:W-:Y:S05]  /*5f80*/  @P0 BRA `(.L_x_123) ;  /* 0x00000000003c0947 */ /* 0x000fea0003800000 */
[----:B------:R-:W1:Y:S01]  /*5f90*/  S2R R2, SR_LANEID ;  /* 0x0000000000027919 */ /* 0x000e620000000000 */
[----:B------:R-:W-:-:S06]  /*5fa0*/  ULOP3.LUT UR5, URZ, UR5, URZ, 0x33, !UPT ;  /* 0x00000005ff057292 */ /* 0x000fcc000f8e33ff */
[----:B------:R-:W-:-:S04]  /*5fb0*/  IMAD.U32 R0, RZ, RZ, UR5 ;  /* 0x00000005ff007e24 */ /* 0x000fc8000f8e00ff */
[----:B------:R2:W4:Y:S02]  /*5fc0*/  REDUX UR7, R0 ;  /* 0x00000000000773c4 */ /* 0x0005240000000000 */
[----:B------:R1:W-:Y:S01]  /*5fd0*/  UTCATOMSWS.AND URZ, UR5 ;  /* 0x0000000500ff79e3 */ /* 0x0003e20008000000 */
[----:B--2---:R-:W-:Y:S01]  /*5fe0*/  LOP3.LUT R0, RZ, UR4, RZ, 0x33, !PT ;  /* 0x00000004ff007c12 */ /* 0x004fe2000f8e33ff */
[----:B------:R-:W-:Y:S02]  /*5ff0*/  VOTEU.ANY UR4, UPT, PT ;  /* 0x0000000000047886 */ /* 0x000fe400038e0100 */
[----:B------:R-:W-:Y:S02]  /*6000*/  UFLO.U32 UR4, UR4 ;  /* 0x00000004000472bd */ /* 0x000fe400080e0000 */
[----:B------:R-:W2:Y:S04]  /*6010*/  REDUX UR6, R0 ;  /* 0x00000000000673c4 */ /* 0x000ea80000000000 */
[----:B-1----:R-:W-:-:S02]  /*6020*/  ISETP.EQ.U32.AND P0, PT, R2, UR4, PT ;  /* 0x0000000402007c0c */ /* 0x002fc4000bf02070 */
[----:B----4-:R-:W-:-:S11]  /*6030*/  MOV R2, UR7 ;  /* 0x0000000700027c02 */ /* 0x010fd60008000f00 */
[----:B------:R1:W-:Y:S01]  /*6040*/  @P0 ATOMS.AND RZ, [UR8+0x14], R2 ;  /* 0x00001402ffff098c */ /* 0x0003e2000a800008 */
[----:B--2---:R-:W-:-:S05]  /*6050*/  IMAD.U32 R0, RZ, RZ, UR6 ;  /* 0x00000006ff007e24 */ /* 0x004fca000f8e00ff */
[----:B------:R1:W-:Y:S01]  /*6060*/  @P0 ATOMS.AND RZ, [UR8+0x18], R0 ;  /* 0x00001800ffff098c */ /* 0x0003e2000a800008 */
[----:B------:R-:W-:Y:S05]  /*6070*/  BRA `(.L_x_124) ;  /* 0x0000000000147947 */ /* 0x000fea0003800000 */
.L_x_123:
[----:B------:R-:W-:Y:S02]  /*6080*/  MOV R2, 0x60a0 ;  /* 0x000060a000027802 */ /* 0x000fe40000000f00 */
[----:B---3-5:R-:W-:Y:S05]  /*6090*/  CALL.REL.NOINC `($__internal_0_$__cuda_sm10x_tcgen05_guardrail_trap_col_being_dealloced_not_returned_by_alloc) ;  /* 0x00000044007c7944 */ /* 0x028fea0003c00000 */
[----:B------:R-:W-:Y:S05]  /*60a0*/  BRA `(.L_x_124) ;  /* 0x0000000000087947 */ /* 0x000fea0003800000 */
.L_x_122:
[----:B------:R-:W-:Y:S02]  /*60b0*/  MOV R2, 0x60d0 ;  /* 0x000060d000027802 */ /* 0x000fe40000000f00 */
[----:B---3-5:R-:W-:Y:S05]  /*60c0*/  CALL.REL.NOINC `($__internal_2_$__cuda_sm10x_tcgen05_guardrail_trap_unallocated_columns_being_dealloced) ;  /* 0x0000004400887944 */ /* 0x028fea0003c00000 */
.L_x_124:
[----:B------:R-:W-:Y:S01]  /*60d0*/  NOP ;  /* 0x0000000000007918 */ /* 0x000fe20000000000 */
[----:B------:R-:W-:Y:S05]  /*60e0*/  EXIT ;  /* 0x000000000000794d */ /* 0x000fea0003800000 */
.L_x_106:
[----:B------:R-:W-:-:S09]  /*60f0*/  UISETP.NE.OR UP0, UPT, UR22, 0x3, !UP3 ;  /* 0x000000031600788c */ /* 0x000fd2000df05670 */
[----:B------:R-:W-:Y:S05]  /*6100*/  BRA.U UP0, `(.L_x_125) ;  /* 0x0000000d00087547 */ /* 0x000fea000b800000 */
[----:B------:R-:W2:Y:S01]  /*6110*/  LDCU UR26, c[0x0][0x370] ;  /* 0x00006e00ff1a77ac */ /* 0x000ea20008000800 */
[----:B------:R-:W3:Y:S01]  /*6120*/  LDC.64 R16, c[0x0][0x348] ;  /* 0x0000d200ff107b82 */ /* 0x000ee20000000a00 */
[----:B------:R-:W-:Y:S02]  /*6130*/  HFMA2 R13, -RZ, RZ, 0, 0 ;  /* 0x00000000ff0d7431 */ /* 0x000fe400000001ff */
[----:B------:R-:W-:Y:S01]  /*6140*/  IMAD.MOV.U32 R15, RZ, RZ, 0x1 ;  /* 0x00000001ff0f7424 */ /* 0x000fe200078e00ff */
[----:B------:R-:W2:Y:S01]  /*6150*/  LDCU.128 UR28, c[0x0][0xb10] ;  /* 0x00016200ff1c77ac */ /* 0x000ea20008000c00 */
[----:B------:R-:W-:Y:S01]  /*6160*/  IMAD.MOV.U32 R14, RZ, RZ, RZ ;  /* 0x000000ffff0e7224 */ /* 0x000fe200078e00ff */
[----:B------:R-:W-:Y:S01]  /*6170*/  MOV R7, 0x1000 ;  /* 0x0000100000077802 */ /* 0x000fe20000000f00 */
[----:B------:R-:W4:Y:S01]  /*6180*/  LDCU UR25, c[0x0][0x374] ;  /* 0x00006e80ff1977ac */ /* 0x000f220008000800 */
[----:B------:R-:W1:Y:S01]  /*6190*/  LDC.64 R2, c[0x0][0x888] ;  /* 0x00022200ff027b82 */ /* 0x000e620000000a00 */
[----:B------:R-:W4:Y:S01]  /*61a0*/  LDCU UR16, c[0x0][0xb0c] ;  /* 0x00016180ff1077ac */ /* 0x000f220008000800 */
[----:B------:R-:W3:Y:S06]  /*61b0*/  LDCU UR35, c[0x0][0xb20] ;  /* 0x00016400ff2377ac */ /* 0x000eec0008000800 */
[----:B------:R-:W1:Y:S01]  /*61c0*/  LDC.64 R4, c[0x0][0x890] ;  /* 0x00022400ff047b82 */ /* 0x000e620000000a00 */
[----:B------:R-:W3:Y:S01]  /*61d0*/  LDCU UR4, c[0x0][0xb30] ;  /* 0x00016600ff0477ac */ /* 0x000ee20008000800 */
[----:B------:R-:W-:Y:S01]  /*61e0*/  UMOV UR17, 0x400 ;  /* 0x0000040000117882 */ /* 0x000fe20000000000 */
[----:B--2---:R-:W-:-:S02]  /*61f0*/  UIMAD.WIDE.U32 UR32, UR26, UR28, URZ ;  /* 0x0000001c1a2072a5 */ /* 0x004fc4000f8e00ff */
[----:B----4-:R-:W-:Y:S02]  /*6200*/  UIMAD.WIDE.U32 UR6, UR25, UR31, URZ ;  /* 0x0000001f190672a5 */ /* 0x010fe4000f8e00ff */
[----:B------:R-:W-:Y:S02]  /*6210*/  ULEA UR17, UR48, UR17, 0x18 ;  /* 0x0000001130117291 */ /* 0x000fe4000f8ec0ff */
[----:B------:R-:W-:Y:S02]  /*6220*/  UPLOP3.LUT UP3, UPT, UPT, UPT, UPT, 0x40, 0x4 ;  /* 0x000000000004789c */ /* 0x000fe40003f6e870 */
[----:B------:R-:W-:Y:S01]  /*6230*/  UIADD3 UR5, UPT, UPT, UR17, 0x360, URZ ;  /* 0x0000036011057890 */ /* 0x000fe2000fffe0ff */
[----:B------:R-:W-:Y:S01]  /*6240*/  UMOV UR32, UR33 ;  /* 0x0000002100207c82 */ /* 0x000fe20008000000 */
[----:B------:R-:W-:Y:S01]  /*6250*/  UMOV UR27, UR7 ;  /* 0x00000007001b7c82 */ /* 0x000fe20008000000 */
[----:B------:R-:W-:Y:S02]  /*6260*/  UISETP.GE.AND UP0, UPT, UR40, 0x1, UPT ;  /* 0x000000012800788c */ /* 0x000fe4000bf06270 */
[----:B------:R-:W-:Y:S01]  /*6270*/  UISETP.NE.AND UP4, UPT, UR40, 0x1, UPT ;  /* 0x000000012800788c */ /* 0x000fe2000bf85270 */
[----:B------:R-:W2:Y:S01]  /*6280*/  LDCU.64 UR14, c[0x0][0xb28] ;  /* 0x00016500ff0e77ac */ /* 0x000ea20008000a00 */
[----:B------:R-:W-:-:S02]  /*6290*/  UISETP.NE.AND UP6, UPT, UR16, 0x1, UPT ;  /* 0x000000011000788c */ /* 0x000fc4000bfc5270 */
[----:B------:R-:W-:Y:S02]  /*62a0*/  UISETP.NE.AND UP5, UPT, UR30, 0x1, UPT ;  /* 0x000000011e00788c */ /* 0x000fe4000bfa5270 */
[----:B------:R-:W-:Y:S02]  /*62b0*/  UPRMT UR48, UR48, 0x654, UR5 ;  /* 0x0000065430307896 */ /* 0x000fe40008000005 */
[----:B------:R-:W-:Y:S02]  /*62c0*/  USHF.R.U32.HI UR32, URZ, UR29, UR32 ;  /* 0x0000001dff207299 */ /* 0x000fe40008011620 */
[----:B---3--:R-:W-:Y:S02]  /*62d0*/  USHF.R.U32.HI UR27, URZ, UR35, UR27 ;  /* 0x00000023ff1b7299 */ /* 0x008fe4000801161b */
[----:B------:R-:W-:-:S11]  /*62e0*/  UISETP.NE.AND UP2, UPT, UR4, 0x1, UPT ;  /* 0x000000010400788c */ /* 0x000fd6000bf45270 */
.L_x_133:
[C---:B------:R-:W-:Y:S02]  /*62f0*/  LEA R12, R14.reuse, UR17, 0x3 ;  /* 0x000000110e0c7c11 */ /* 0x040fe4000f8e18ff */
[----:B------:R-:W-:Y:S02]  /*6300*/  SHF.L.U32 R0, R13, 0x1f, RZ ;  /* 0x0000001f0d007819 */ /* 0x000fe400000006ff */
[----:B------:R-:W-:Y:S02]  /*6310*/  LEA R8, R14, UR17, 0x4 ;  /* 0x000000110e087c11 */ /* 0x000fe4000f8e20ff */
[----:B---3--:R-:W3:Y:S02]  /*6320*/  SYNCS.PHASECHK.TRANS64.TRYWAIT P0, [R12+URZ+0x380], R0 ;  /* 0x000380000c0075a7 */ /* 0x008ee400080011ff */
[----:B---3--:R-:W-:Y:S05]  /*6330*/  @!P0 BRA `(.L_x_126) ;  /* 0x0000004000508947 */ /* 0x008fea0003800000 */
.L_x_280:
[----:B------:R-:W4:Y:S01]  /*6340*/  LDS.128 R8, [R8+0x410] ;  /* 0x0004100008087984 */ /* 0x000f220000000c00 */
[----:B------:R-:W-:Y:S01]  /*6350*/  UISETP.GE.AND UP0, UPT, UR40, 0x1, UPT ;  /* 0x000000012800788c */ /* 0x000fe2000bf06270 */
[----:B------:R-:W-:Y:S01]  /*6360*/  @!PT LDS RZ, [RZ] ;  /* 0x00000000fffff984 */ /* 0x000fe20000000800 */
[----:B------:R-:W-:Y:S01]  /*6370*/  @!PT LDS RZ, [RZ] ;  /* 0x00000000fffff984 */ /* 0x000fe20000000800 */
[----:B------:R-:W-:Y:S01]  /*6380*/  @!PT LDS RZ, [RZ] ;  /* 0x00000000fffff984 */ /* 0x000fe20000000800 */
[----:B------:R-:W-:Y:S01]  /*6390*/  @!PT LDS RZ, [RZ] ;  /* 0x00000000fffff984 */ /* 0x000fe20000000800 */
[----:B------:R1:W-:Y:S06]  /*63a0*/  MEMBAR.ALL.CTA ;  /* 0x0000000000007992 */ /* 0x0003ec0000008000 */
[----:B-1----:R-:W1:Y:S01]  /*63b0*/  FENCE.VIEW.ASYNC.S ;  /* 0x00000000000073c6 */ /* 0x002e620000000000 */
[----:B----4-:R-:W-:Y:S11]  /*63c0*/  LOP3.LUT P0, RZ, R10, 0x1, RZ, 0xc0, !PT ;  /* 0x000000010aff7812 */ /* 0x010ff6000780c0ff */
[----:B------:R-:W-:Y:S02]  /*63d0*/  @!UPT UIADD3 URZ, UPT, UPT, URZ, URZ, URZ ;  /* 0x000000fffffff290 */ /* 0x000fe4000fffe0ff */
[----:B-1----:R-:W-:Y:S01]  /*63e0*/  VOTEU.ANY UP1, P0 ;  /* 0x0000000000ff7886 */ /* 0x002fe20000020100 */
[----:B------:R-:W-:Y:S11]  /*63f0*/  PLOP3.LUT P0, PT, PT, PT, UP1, 0x80, 0x8 ;  /* 0x000000000008781c */ /* 0x000ff60003f0f018 */
[----:B------:R-:W-:Y:S02]  /*6400*/  @!UPT UIADD3 URZ, UPT, UPT, URZ, URZ, URZ ;  /* 0x000000fffffff290 */ /* 0x000fe4000fffe0ff */
[----:B---3--:R-:W-:Y:S02]  /*6410*/  @P0 SHF.R.U32.HI R0, RZ, 0x10, R9 ;  /* 0x00000010ff000819 */ /* 0x008fe40000011609 */
[----:B------:R-:W-:Y:S02]  /*6420*/  @P0 MOV R6, R8 ;  /* 0x0000000800060202 */ /* 0x000fe40000000f00 */
[----:B------:R-:W-:Y:S01]  /*6430*/  @P0 R2UR UR4, R0 ;  /* 0x00000000000402ca */ /* 0x000fe200000e0000 */
[----:B------:R-:W-:Y:S01]  /*6440*/  VIADD R0, R12, 0x390 ;  /* 0x000003900c007836 */ /* 0x000fe20000000000 */
[----:B------:R-:W-:Y:S02]  /*6450*/  @P0 LOP3.LUT R8, R9, 0xffff, RZ, 0xc0, !PT ;  /* 0x0000ffff09080812 */ /* 0x000fe400078ec0ff */
[----:B------:R-:W-:Y:S02]  /*6460*/  @P0 R2UR UR6, R6 ;  /* 0x00000000060602ca */ /* 0x000fe400000e0000 */
[----:B------:R-:W-:Y:S02]  /*6470*/  PRMT R0, RZ, 0x654, R0 ;  /* 0x00000654ff007816 */ /* 0x000fe40000000000 */
[----:B------:R-:W-:Y:S02]  /*6480*/  @P0 R2UR UR5, R8 ;  /* 0x00000000080502ca */ /* 0x000fe400000e0000 */
[----:B------:R1:W-:Y:S03]  /*6490*/  SYNCS.ARRIVE.TRANS64.RED.A1T0 RZ, [R0+URZ], RZ ;  /* 0x000000ff00ff79a7 */ /* 0x0003e600081004ff */
[----:B------:R-:W-:Y:S04]  /*64a0*/  @UP1 UMOV UR24, UR4 ;  /* 0x0000000400181c82 */ /* 0x000fe80008000000 */
[----:B------:R-:W-:Y:S04]  /*64b0*/  @UP1 UMOV UR13, UR6 ;  /* 0x00000006000d1c82 */ /* 0x000fe80008000000 */
[----:B------:R-:W-:Y:S01]  /*64c0*/  @UP1 UMOV UR7, UR5 ;  /* 0x0000000500071c82 */ /* 0x000fe20008000000 */
[----:B------:R-:W-:Y:S05]  /*64d0*/  BRA.U !UP0, `(.L_x_127) ;  /* 0x0000000108a47547 */ /* 0x000fea000b800000 */
[----:B------:R-:W-:Y:S02]  /*64e0*/  UIMAD.WIDE.U32 UR10, UR7, UR31, URZ ;  /* 0x0000001f070a72a5 */ /* 0x000fe4000f8e00ff */
[----:B------:R-:W-:Y:S02]  /*64f0*/  UIMAD.WIDE.U32 UR18, UR13, UR28, URZ ;  /* 0x0000001c0d1272a5 */ /* 0x000fe4000f8e00ff */
[----:B------:R-:W-:Y:S02]  /*6500*/  USEL UR4, UR25, UR27, !UP5 ;  /* 0x0000001b19047287 */ /* 0x000fe4000e800000 */
[----:B------:R-:W-:Y:S02]  /*6510*/  USEL UR8, UR26, UR32, !UP6 ;  /* 0x000000201a087287 */ /* 0x000fe4000f000000 */
[----:B--2---:R-:W-:Y:S02]  /*6520*/  UIMAD.WIDE.U32 UR20, UR4, UR14, URZ ;  /* 0x0000000e041472a5 */ /* 0x004fe4000f8e00ff */
[----:B------:R-:W-:Y:S01]  /*6530*/  UIMAD.WIDE.U32 UR22, UR8, UR14, URZ ;  /* 0x0000000e081672a5 */ /* 0x000fe2000f8e00ff */
[----:B------:R-:W-:Y:S02]  /*6540*/  UMOV UR5, UR11 ;  /* 0x0000000b00057c82 */ /* 0x000fe40008000000 */
[----:B------:R-:W-:Y:S03]  /*6550*/  USHF.R.U32.HI UR6, URZ, UR35, UR5 ;  /* 0x00000023ff067299 */ /* 0x000fe60008011605 */
[----:B------:R-:W-:Y:S01]  /*6560*/  UMOV UR5, UR19 ;  /* 0x0000001300057c82 */ /* 0x000fe20008000000 */
[----:B------:R-:W-:Y:S02]  /*6570*/  USEL UR6, UR7, UR6, !UP5 ;  /* 0x0000000607067287 */ /* 0x000fe4000e800000 */
[----:B------:R-:W-:Y:S02]  /*6580*/  USHF.R.U32.HI UR9, URZ, UR29, UR5 ;  /* 0x0000001dff097299 */ /* 0x000fe40008011605 */
[----:B------:R-:W-:Y:S01]  /*6590*/  UIMAD.WIDE.U32 UR10, UR6, UR14, URZ ;  /* 0x0000000e060a72a5 */ /* 0x000fe2000f8e00ff */
[----:B------:R-:W-:Y:S02]  /*65a0*/  UMOV UR5, UR21 ;  /* 0x0000001500057c82 */ /* 0x000fe40008000000 */
[----:B------:R-:W-:Y:S03]  /*65b0*/  @UP4 USHF.R.U32.HI UR4, URZ, UR15, UR5 ;  /* 0x0000000fff044299 */ /* 0x000fe60008011605 */
[----:B------:R-:W-:Y:S01]  /*65c0*/  UMOV UR5, UR23 ;  /* 0x0000001700057c82 */ /* 0x000fe20008000000 */
[----:B------:R-:W-:Y:S02]  /*65d0*/  UIMAD UR4, UR40, UR4, URZ ;  /* 0x00000004280472a4 */ /* 0x000fe4000f8e02ff */
[----:B------:R-:W-:Y:S02]  /*65e0*/  @UP4 USHF.R.U32.HI UR8, URZ, UR15, UR5 ;  /* 0x0000000fff084299 */ /* 0x000fe40008011605 */
[----:B------:R-:W-:Y:S02]  /*65f0*/  USEL UR5, UR13, UR9, !UP6 ;  /* 0x000000090d057287 */ /* 0x000fe4000f000000 */
[----:B------:R-:W-:Y:S02]  /*6600*/  UIMAD UR9, UR40, UR8, URZ ;  /* 0x00000008280972a4 */ /* 0x000fe4000f8e02ff */
[----:B------:R-:W-:Y:S03]  /*6610*/  UISETP.GE.AND UP0, UPT, UR6, UR4, UPT ;  /* 0x000000040600728c */ /* 0x000fe6000bf06270 */
[----:B------:R-:W-:Y:S01]  /*6620*/  UMOV UR4, UR11 ;  /* 0x0000000b00047c82 */ /* 0x000fe20008000000 */
[----:B------:R-:W-:Y:S02]  /*6630*/  UISETP.GE.OR UP0, UPT, UR5, UR9, UP0 ;  /* 0x000000090500728c */ /* 0x000fe40008706670 */
[----:B------:R-:W-:Y:S02]  /*6640*/  USHF.R.U32.HI UR4, URZ, UR15, UR4 ;  /* 0x0000000fff047299 */ /* 0x000fe40008011604 */
[----:B------:R-:W-:Y:S02]  /*6650*/  UIMAD.WIDE.U32 UR10, UR5, UR14, URZ ;  /* 0x0000000e050a72a5 */ /* 0x000fe4000f8e00ff */
[----:B------:R-:W-:Y:S04]  /*6660*/  USEL UR12, UR6, UR4, !UP4 ;  /* 0x00000004060c7287 */ /* 0x000fe8000e000000 */
[----:B------:R-:W-:Y:S01]  /*6670*/  UIADD3 UR9, UPT, UPT, -UR12, URZ, URZ ;  /* 0x000000ff0c097290 */ /* 0x000fe2000fffe1ff */
[----:B------:R-:W-:Y:S02]  /*6680*/  @!UP0 UMOV UR4, UR11 ;  /* 0x0000000b00048c82 */ /* 0x000fe40008000000 */
[----:B------:R-:W-:Y:S02]  /*6690*/  @!UP0 USHF.R.U32.HI UR4, URZ, UR15, UR4 ;  /* 0x0000000fff048299 */ /* 0x000fe40008011604 */
[----:B------:R-:W-:Y:S02]  /*66a0*/  UIMAD UR9, UR40, UR9, UR6 ;  /* 0x00000009280972a4 */ /* 0x000fe4000f8e0206 */
[----:B------:R-:W-:Y:S04]  /*66b0*/  @!UP0 USEL UR4, UR5, UR4, !UP4 ;  /* 0x0000000405048287 */ /* 0x000fe8000e000000 */
[----:B------:R-:W-:Y:S02]  /*66c0*/  @!UP0 UIMAD UR9, UR8, UR9, UR4 ;  /* 0x00000009080982a4 */ /* 0x000fe4000f8e0204 */
[----:B------:R-:W-:Y:S02]  /*66d0*/  @!UP0 UIADD3 UR10, UPT, UPT, UR12, -UR4, URZ ;  /* 0x800000040c0a8290 */ /* 0x000fe4000fffe0ff */
[----:B------:R-:W-:Y:S02]  /*66e0*/  UIADD3 UR4, UPT, UPT, -UR5, URZ, URZ ;  /* 0x000000ff05047290 */ /* 0x000fe4000fffe1ff */
[----:B------:R-:W-:Y:S02]  /*66f0*/  UIADD3 UR8, UPT, UPT, -UR6, URZ, URZ ;  /* 0x000000ff06087290 */ /* 0x000fe4000fffe1ff */
[----:B------:R-:W-:Y:S02]  /*6700*/  @!UP0 UIMAD UR6, UR10, UR40, UR5 ;  /* 0x000000280a0682a4 */ /* 0x000fe4000f8e0205 */
[----:B------:R-:W-:Y:S02]  /*6710*/  UIMAD UR13, UR16, UR4, UR13 ;  /* 0x00000004100d72a4 */ /* 0x000fe4000f8e020d */
[----:B------:R-:W-:Y:S01]  /*6720*/  UIMAD UR7, UR30, UR8, UR7 ;  /* 0x000000081e0772a4 */ /* 0x000fe2000f8e0207 */
[----:B------:R-:W-:Y:S02]  /*6730*/  @!UP0 UMOV UR5, UR9 ;  /* 0x0000000900058c82 */ /* 0x000fe40008000000 */
[----:B------:R-:W-:Y:S02]  /*6740*/  UIMAD UR13, UR5, UR16, UR13 ;  /* 0x00000010050d72a4 */ /* 0x000fe4000f8e020d */
[----:B------:R-:W-:Y:S11]  /*6750*/  UIMAD UR7, UR6, UR30, UR7 ;  /* 0x0000001e060772a4 */ /* 0x000ff6000f8e0207 */
[----:B------:R-:W-:Y:S01]  /*6760*/  @!UPT UIADD3 URZ, UPT, UPT, URZ, URZ, URZ ;  /* 0x000000fffffff290 */ /* 0x000fe2000fffe0ff */
.L_x_127:
[----:B------:R-:W3:Y:S01]  /*6770*/  @!UP2 LDCU.128 UR20, c[0x0][0xb10] ;  /* 0x00016200ff14a7ac */ /* 0x000ee20008000c00 */
[C---:B------:R-:W-:Y:S02]  /*6780*/  ISETP.NE.U32.AND P1, PT, R4.reuse, RZ, PT ;  /* 0x000000ff0400720c */ /* 0x040fe40003f25070 */
[----:B------:R-:W-:Y:S02]  /*6790*/  ISETP.NE.U32.AND P0, PT, R4, RZ, PT ;  /* 0x000000ff0400720c */ /* 0x000fe40003f05070 */
[C---:B------:R-:W-:Y:S02]  /*67a0*/  ISETP.NE.AND.EX P1, PT, R5.reuse, RZ, PT, P1 ;  /* 0x000000ff0500720c */ /* 0x040fe40003f25310 */
[----:B------:R-:W-:Y:S01]  /*67b0*/  ISETP.NE.AND.EX P0, PT, R5, RZ, PT, P0 ;  /* 0x000000ff0500720c */ /* 0x000fe20003f05300 */
[----:B------:R-:W4:Y:S01]  /*67c0*/  @!UP2 LDCU UR5, c[0x0][0xb0c] ;  /* 0x00016180ff05a7ac */ /* 0x000f220008000800 */
[----:B------:R-:W-:Y:S01]  /*67d0*/  SHF.L.U32 R6, R15, 0x1f, RZ ;  /* 0x0000001f0f067819 */ /* 0x000fe200000006ff */
[----:B---3--:R-:W-:Y:S07]  /*67e0*/  UIMAD.WIDE.U32 UR8, UR13, UR20, URZ ;  /* 0x000000140d0872a5 */ /* 0x008fee000f8e00ff */
[----:B------:R-:W-:Y:S01]  /*67f0*/  @!UP2 UMOV UR4, UR9 ;  /* 0x000000090004ac82 */ /* 0x000fe20008000000 */
[----:B----4-:R-:W-:Y:S02]  /*6800*/  @!UP2 UISETP.NE.AND UP0, UPT, UR5, 0x1, UPT ;  /* 0x000000010500a88c */ /* 0x010fe4000bf05270 */
[----:B------:R-:W-:Y:S02]  /*6810*/  @!UP2 USHF.R.U32.HI UR4, URZ, UR21, UR4 ;  /* 0x00000015ff04a299 */ /* 0x000fe40008011604 */
[----:B------:R-:W-:Y:S02]  /*6820*/  UIMAD.WIDE.U32 UR8, UR7, UR23, URZ ;  /* 0x00000017070872a5 */ /* 0x000fe4000f8e00ff */
[----:B------:R-:W-:Y:S02]  /*6830*/  @!UP2 USEL UR10, UR13, UR4, !UP0 ;  /* 0x000000040d0aa287 */ /* 0x000fe4000c000000 */
[----:B------:R-:W-:Y:S03]  /*6840*/  @!UP2 UISETP.NE.AND UP0, UPT, UR22, 0x1, UPT ;  /* 0x000000011600a88c */ /* 0x000fe6000bf05270 */
[----:B------:R-:W-:Y:S02]  /*6850*/  @!UP2 UMOV UR6, UR9 ;  /* 0x000000090006ac82 */ /* 0x000fe40008000000 */
[----:B------:R-:W3:Y:S02]  /*6860*/  @!UP2 LDCU UR4, c[0x0][0xb20] ;  /* 0x00016400ff04a7ac */ /* 0x000ee40008000800 */
[----:B---3--:R-:W-:Y:S04]  /*6870*/  @!UP2 USHF.R.U32.HI UR6, URZ, UR4, UR6 ;  /* 0x00000004ff06a299 */ /* 0x008fe80008011606 */
[----:B------:R-:W-:Y:S04]  /*6880*/  @!UP2 USEL UR6, UR7, UR6, !UP0 ;  /* 0x000000060706a287 */ /* 0x000fe8000c000000 */
[----:B------:R-:W-:Y:S02]  /*6890*/  @!UP2 UIADD3 UR4, UPT, UPT, -UR10, UR6, URZ ;  /* 0x000000060a04a290 */ /* 0x000fe4000fffe1ff */
[----:B------:R-:W-:Y:S02]  /*68a0*/  @!UP2 UIADD3 UR6, UPT, UPT, UR10, -UR6, URZ ;  /* 0x800000060a06a290 */ /* 0x000fe4000fffe0ff */
[----:B------:R-:W-:Y:S02]  /*68b0*/  @!UP2 UIMAD UR13, UR4, UR5, UR13 ;  /* 0x00000005040da2a4 */ /* 0x000fe4000f8e020d */
[----:B------:R-:W-:Y:S01]  /*68c0*/  @!UP2 UIMAD UR7, UR6, UR22, UR7 ;  /* 0x000000160607a2a4 */ /* 0x000fe2000f8e0207 */
[----:B------:R-:W-:Y:S11]  /*68d0*/  BRA.U UP3, `(.L_x_128) ;  /* 0x0000000103107547 */ /* 0x000ff6000b800000 */
[----:B------:R-:W-:Y:S04]  /*68e0*/  MOV R8, UR34 ;  /* 0x0000002200087c02 */ /* 0x000fe80008000f00 */
[----:B------:R-:W-:Y:S04]  /*68f0*/  SHF.L.U32 R8, R8, 0x1f, RZ ;  /* 0x0000001f08087819 */ /* 0x000fe800000006ff */
[----:B------:R-:W3:Y:S02]  /*6900*/  SYNCS.PHASECHK.TRANS64.TRYWAIT P2, [UR17+0x378], R8 ;  /* 0x00037808ff0075a7 */ /* 0x000ee40008041111 */
[----:B---3--:R-:W-:Y:S05]  /*6910*/  @!P2 BRA `(.L_x_129) ;  /* 0x0000003800eca947 */ /* 0x008fea0003800000 */
.L_x_128:
[----:B------:R-:W-:Y:S05]  /*6920*/  @!P1 BRA `(.L_x_130) ;  /* 0x0000000000309947 */ /* 0x000fea0003800000 */
[----:B------:R-:W-:Y:S01]  /*6930*/  ISETP.NE.U32.AND P1, PT, R2, RZ, PT ;  /* 0x000000ff0200720c */ /* 0x000fe20003f25070 */
[----:B------:R-:W3:Y:S01]  /*6940*/  LDCU.64 UR4, c[0x0][0x358] ;  /* 0x00006b00ff0477ac */ /* 0x000ee20008000a00 */
[----:B------:R-:W-:Y:S02]  /*6950*/  IMAD.MOV.U32 R79, RZ, RZ, 0x1 ;  /* 0x00000001ff4f7424 */ /* 0x000fe400078e00ff */
[----:B------:R-:W-:Y:S11]  /*6960*/  ISETP.NE.AND.EX P1, PT, R3, RZ, PT, P1 ;  /* 0x000000ff0300720c */ /* 0x000ff60003f25310 */
[----:B------:R-:W-:Y:S02]  /*6970*/  @!UPT UIADD3 URZ, UPT, UPT, URZ, URZ, URZ ;  /* 0x000000fffffff290 */ /* 0x000fe4000fffe0ff */
[----:B-1----:R-:W1:Y:S01]  /*6980*/  @P1 LDC.64 R8, c[0x0][0x888] ;  /* 0x00022200ff081b82 */ /* 0x002e620000000a00 */
[----:B------:R-:W-:Y:S04]  /*6990*/  @P1 IMAD R0, R4, UR36, RZ ;  /* 0x0000002404001c24 */ /* 0x000fe8000f8e02ff */
[----:B-1----:R-:W-:Y:S04]  /*69a0*/  @P1 IMAD.WIDE R8, R0, 0x4, R8 ;  /* 0x0000000400081825 */ /* 0x002fe800078e0208 */
[----:B------:R-:W-:Y:S01]  /*69b0*/  HFMA2 R0, -RZ, RZ, 0, 5.9604644775390625e-08 ;  /* 0x00000001ff007431 */ /* 0x000fe200000001ff */
[----:B---3-5:R3:W5:Y:S04]  /*69c0*/  @P1 LDG.E R39, desc[UR4][R8.64] ;  /* 0x0000000408271981 */ /* 0x028768000c1e1900 */
[----:B------:R-:W-:Y:S01]  /*69d0*/  @!P1 PRMT R79, R0, 0x7610, R79 ;  /* 0x00007610004f9816 */ /* 0x000fe2000000004f */
[----:B---3--:R-:W4:Y:S06]  /*69e0*/  @!P1 LDC R39, c[0x0][0x880] ;  /* 0x00022000ff279b82 */ /* 0x008f2c0000000800 */
.L_x_130:
[----:B----45:R-:W-:Y:S01]  /*69f0*/  @!P0 FSETP.EQ.AND P1, PT, R39, RZ, PT ;  /* 0x000000ff2700820b */ /* 0x030fe20003f22000 */
[----:B------:R-:W-:Y:S01]  /*6a00*/  @!UPT UIADD3 URZ, UPT, UPT, URZ, URZ, URZ ;  /* 0x000000fffffff290 */ /* 0x000fe2000fffe0ff */
[----:B------:R-:W-:Y:S11]  /*6a10*/  @!P0 BRA `(.L_x_131) ;  /* 0x0000000000188947 */ /* 0x000ff60003800000 */
[----:B------:R-:W-:Y:S02]  /*6a20*/  LOP3.LUT P0, RZ, R79, 0xff, RZ, 0xc0, !PT ;  /* 0x000000ff4fff7812 */ /* 0x000fe4000780c0ff */
[----:B------:R-:W-:Y:S04]  /*6a30*/  ISETP.NE.U32.AND P1, PT, R2, RZ, PT ;  /* 0x000000ff0200720c */ /* 0x000fe80003f25070 */
[----:B------:R-:W-:Y:S04]  /*6a40*/  ISETP.NE.AND.EX P1, PT, R3, RZ, PT, P1 ;  /* 0x000000ff0300720c */ /* 0x000fe80003f25310 */
[----:B------:R-:W-:Y:S03]  /*6a50*/  PLOP3.LUT P1, PT, P1, PT, PT, 0x8, 0x80 ;  /* 0x000000000080781c */ /* 0x000fe60000f2e170 */
[----:B------:R-:W-:Y:S11]  /*6a60*/  @P0 FSETP.EQ.AND P1, PT, R39, RZ, PT ;  /* 0x000000ff2700020b */ /* 0x000ff60003f22000 */
[----:B------:R-:W-:Y:S02]  /*6a70*/  @!UPT UIADD3 URZ, UPT, UPT, URZ, URZ, URZ ;  /* 0x000000fffffff290 */ /* 0x000fe4000fffe0ff */
.L_x_131:
[----:B------:R-:W3:Y:S01]  /*6a80*/  SYNCS.PHASECHK.TRANS64.TRYWAIT P0, [UR17+0x368], R6 ;  /* 0x00036806ff0075a7 */ /* 0x000ee20008001111 */
[----:B------:R-:W-:Y:S02]  /*6a90*/  ELECT P2, URZ, PT ;  /* 0x0000000000ff782f */ /* 0x000fe40003840000 */
[----:B------:R-:W-:Y:S01]  /*6aa0*/  IADD3 R14, PT, PT, R14, 0x1, RZ ;  /* 0x000000010e0e7810 */ /* 0x000fe20007ffe0ff */
[----:B---3--:R-:W-:Y:S10]  /*6ab0*/  @!P0 BRA `(.L_x_132) ;  /* 0x00000038009c8947 */ /* 0x008ff40003800000 */
.L_x_283:
[----:B------:R-:W-:Y:S01]  /*6ac0*/  PLOP3.LUT P1, PT, P1, P2, PT, 0xf2, 0x2f ;  /* 0x00000000002f781c */ /* 0x000fe20000f25e72 */
[----:B------:R-:W-:Y:S01]  /*6ad0*/  UMOV UR18, 0x0 ;  /* 0x0000000000127882 */ /* 0x000fe20000000000 */
[----:B------:R-:W-:Y:S01]  /*6ae0*/  UMOV UR19, 0x10000000 ;  /* 0x1000000000137882 */ /* 0x000fe20000000000 */
[----:B------:R-:W-:Y:S01]  /*6af0*/  UMOV UR12, UR36 ;  /* 0x00000024000c7c82 */ /* 0x000fe20008000000 */
[----:B------:R-:W-:Y:S01]  /*6b00*/  LOP3.LUT R15, R15, 0x1, RZ, 0x3c, !PT ;  /* 0x000000010f0f7812 */ /* 0x000fe200078e3cff */
[----:B------:R-:W-:Y:S01]  /*6b10*/  UPLOP3.LUT UP3, UPT, UPT, UPT, UPT, 0x80, 0x8 ;  /* 0x000000000008789c */ /* 0x000fe20003f6f070 */
[----:B------:R-:W-:Y:S07]  /*6b20*/  UMOV UR36, UR24 ;  /* 0x0000001800247c82 */ /* 0x000fee0008000000 */
[----:B-1----:R-:W-:Y:S01]  /*6b30*/  @!P1 IADD3 R6, P0, PT, R16, 0x580, RZ ;  /* 0x0000058010069810 */ /* 0x002fe20007f1e0ff */
[----:B------:R-:W-:Y:S03]  /*6b40*/  VOTEU.ALL UP0, P1 ;  /* 0x0000000000ff7886 */ /* 0x000fe60000800000 */
[----:B------:R-:W-:Y:S01]  /*6b50*/  @!P1 R2UR UR5, R6 ;  /* 0x00000000060592ca */ /* 0x000fe200000e0000 */
[----:B------:R-:W-:Y:S01]  /*6b60*/  @!P1 IMAD.X R0, RZ, RZ, R17, P0 ;  /* 0x000000ffff009224 */ /* 0x000fe200000e0611 */
[----:B------:R-:W-:Y:S01]  /*6b70*/  @!UP0 USHF.L.U32 UR10, UR45, 0x6, URZ ;  /* 0x000000062d0a8899 */ /* 0x000fe200080006ff */
[----:B------:R-:W-:Y:S01]  /*6b80*/  ISETP.NE.AND P0, PT, R14, 0x2, PT ;  /* 0x000000020e00780c */ /* 0x000fe20003f05270 */
[----:B------:R-:W-:Y:S02]  /*6b90*/  @!UP0 USHF.L.U32 UR11, UR46, 0x6, URZ ;  /* 0x000000062e0b8899 */ /* 0x000fe400080006ff */
[----:B------:R-:W-:Y:S01]  /*6ba0*/  @!P1 R2UR UR4, R0 ;  /* 0x00000000000492ca */ /* 0x000fe200000e0000 */
[----:B------:R-:W-:Y:S01]  /*6bb0*/  @!UP0 UIADD3 UR8, UPT, UPT, UR17, 0x600, URZ ;  /* 0x0000060011088890 */ /* 0x000fe2000fffe0ff */
[----:B------:R-:W-:Y:S01]  /*6bc0*/  SEL R0, RZ, 0x1, P0 ;  /* 0x00000001ff007807 */ /* 0x000fe20000000000 */
[----:B------:R-:W-:Y:S01]  /*6bd0*/  @!UP0 UIADD3 UR9, UPT, UPT, UR17, 0x360, URZ ;  /* 0x0000036011098890 */ /* 0x000fe2000fffe0ff */
[----:B------:R-:W-:Y:S01]  /*6be0*/  SEL R14, R14, RZ, P0 ;  /* 0x000000ff0e0e7207 */ /* 0x000fe20000000000 */
[----:B------:R-:W-:Y:S01]  /*6bf0*/  VOTEU.ALL UP0, P1 ;  /* 0x0000000000ff7886 */ /* 0x000fe20000800000 */
[----:B------:R-:W-:Y:S01]  /*6c00*/  LOP3.LUT R13, R13, R0, RZ, 0x3c, !PT ;  /* 0x000000000d0d7212 */ /* 0x000fe200078e3cff */
[----:B------:R-:W-:Y:S01]  /*6c10*/  IMAD.U32 R8, RZ, RZ, UR5 ;  /* 0x00000005ff087e24 */ /* 0x000fe2000f8e00ff */
[----:B------:R-:W-:Y:S02]  /*6c20*/  UIADD3 UR45, UPT, UPT, UR7, UR60, URZ ;  /* 0x0000003c072d7290 */ /* 0x000fe4000fffe0ff */
[----:B------:R-:W-:Y:S03]  /*6c30*/  UIADD3 UR46, UPT, UPT, UR13, UR57, URZ ;  /* 0x000000390d2e7290 */ /* 0x000fe6000fffe0ff */
[----:B------:R-:W-:Y:S01]  /*6c40*/  IMAD.U32 R9, RZ, RZ, UR4 ;  /* 0x00000004ff097e24 */ /* 0x000fe2000f8e00ff */
[----:B------:R-:W-:Y:S04]  /*6c50*/  @!P1 R2UR UR4, R8 ;  /* 0x00000000080492ca */ /* 0x000fe800000e0000 */
[----:B------:R-:W-:Y:S11]  /*6c60*/  @!P1 R2UR UR5, R9 ;  /* 0x00000000090592ca */ /* 0x000ff600000e0000 */
[----:B------:R-:W-:Y:S02]  /*6c70*/  @!UPT UIADD3 URZ, UPT, UPT, URZ, URZ, URZ ;  /* 0x000000fffffff290 */ /* 0x000fe4000fffe0ff */
[----:B------:R3:W-:Y:S01]  /*6c80*/  @!UP0 UTMALDG.3D [UR8], [UR4], desc[UR18] ;  /* 0x00001208040085b4 */ /* 0x0007e20008011000 */
[----:B------:R3:W-:Y:S01]  /*6c90*/  @!P1 SYNCS.ARRIVE.TRANS64.RED.A0TR RZ, [UR17+0x360], R7 ;  /* 0x00036007ffff99a7 */ /* 0x0007e20008300411 */
[----:B------:R-:W-:Y:S01]  /*6ca0*/  SYNCS.ARRIVE.TRANS64.RED.A1T0 RZ, [UR48], RZ ;  /* 0x000000ffffff79a7 */ /* 0x000fe20008100430 */
[----:B------:R-:W-:Y:S05]  /*6cb0*/  BRA.U UP1, `(.L_x_133) ;  /* 0xfffffff5018c7547 */ /* 0x000fea000b83ffff */
[----:B------:R-:W-:Y:S07]  /*6cc0*/  MOV R0, UR17 ;  /* 0x0000001100007c02 */ /* 0x000fee0008000f00 */
.L_x_134:
[----:B-1----:R-:W-:-:S04]  /*6cd0*/  SHF.L.U32 R2, R15, 0x1f, RZ ;  /* 0x0000001f0f027819 */ /* 0x002fc800000006ff */
[----:B------:R1:W4:Y:S03]  /*6ce0*/  SYNCS.PHASECHK.TRANS64.TRYWAIT P0, [R0+URZ+0x368], R2 ;  /* 0x00036802000075a7 */ /* 0x00032600080011ff */
[----:B----4-:R-:W-:Y:S05]  /*6cf0*/  @!P0 NANOSLEEP.SYNCS 0x989680 ;  /* 0x009896800000895d */ /* 0x010fea0003900000 */
[----:B------:R-:W4:Y:S02]  /*6d00*/  @!P0 SYNCS.PHASECHK.TRANS64 P0, [R0+URZ+0x368], R2 ;  /* 0x00036802000085a7 */ /* 0x000f2400080010ff */
[----:B--234-:R-:W-:Y:S05]  /*6d10*/  @P0 EXIT ;  /* 0x000000000000094d */ /* 0x01cfea0003800000 */
[----:B------:R-:W-:Y:S05]  /*6d20*/  BRA `(.L_x_134) ;  /* 0xfffffffc00e87947 */ /* 0x000fea000383ffff */
.L_x_125:
[----:B------:R-:W-:-:S06]  /*6d30*/  UISETP.GE.AND UP0, UPT, UR22, 0x4, UPT ;  /* 0x000000041600788c */ /* 0x000fcc000bf06270 */
[----:B------:R-:W-:-:S13]  /*6d40*/  PLOP3.LUT P0, PT, PT, PT, UP0, 0x80, 0x8 ;  /* 0x000000000008781c */ /* 0x000fda0003f0f008 */
[----:B-1----:R-:W-:Y:S05]  /*6d50*/  @!P0 EXIT ;  /* 0x000000000000894d */ /* 0x002fea0003800000 */
[----:B------:R-:W-:Y:S01]  /*6d60*/  BAR.SYNC.DEFER_BLOCKING 0x6, 0xa0 ;  /* 0x0182800000007b1d */ /* 0x000fe20000010000 */
[C---:B------:R-:W-:Y:S02]  /*6d70*/  IMAD.SHL.U32 R7, R76.reuse, 0x40, RZ ;  /* 0x000000404c077824 */ /* 0x040fe400078e00ff */
[----:B------:R-:W-:Y:S02]  /*6d80*/  HFMA2 R81, -RZ, RZ, 0, 0 ;  /* 0x00000000ff517431 */ /* 0x000fe400000001ff */
[C---:B------:R-:W-:Y:S01]  /*6d90*/  IMAD.SHL.U32 R4, R76.reuse, 0x20, RZ ;  /* 0x000000204c047824 */ /* 0x040fe200078e00ff */
[----:B------:R-:W-:Y:S01]  /*6da0*/  CS2R R82, SRZ ;  /* 0x0000000000527805 */ /* 0x000fe2000001ff00 */
[----:B------:R-:W-:Y:S01]  /*6db0*/  IMAD.SHL.U32 R6, R76, 0x2, RZ ;  /* 0x000000024c067824 */ /* 0x000fe200078e00ff */
[----:B------:R-:W-:Y:S01]  /*6dc0*/  UMOV UR44, 0x400 ;  /* 0x00000400002c7882 */ /* 0x000fe20000000000 */
[----:B------:R-:W-:Y:S01]  /*6dd0*/  LOP3.LUT R5, R7, 0x180, RZ, 0xc0, !PT ;  /* 0x0000018007057812 */ /* 0x000fe200078ec0ff */
[----:B------:R-:W-:Y:S01]  /*6de0*/  ULEA UR44, UR48, UR44, 0x18 ;  /* 0x0000002c302c7291 */ /* 0x000fe2000f8ec0ff */
[----:B------:R-:W-:Y:S01]  /*6df0*/  LOP3.LUT R4, R4, 0xc00, RZ, 0xc0, !PT ;  /* 0x00000c0004047812 */ /* 0x000fe200078ec0ff */
[----:B------:R-:W1:Y:S01]  /*6e00*/  LDC.64 R72, c[0x0][0x888] ;  /* 0x00022200ff487b82 */ /* 0x000e620000000a00 */
[----:B------:R-:W-:Y:S01]  /*6e10*/  LOP3.LUT R6, R5, 0x20, R6, 0xf8, !PT ;  /* 0x0000002005067812 */ /* 0x000fe200078ef806 */
[----:B------:R-:W-:Y:S01]  /*6e20*/  IMAD.SHL.U32 R5, R76, 0x8, RZ ;  /* 0x000000084c057824 */ /* 0x000fe200078e00ff */
[----:B------:R-:W-:Y:S01]  /*6e30*/  LOP3.LUT R4, R4, 0x40, R7, 0xf8, !PT ;  /* 0x0000004004047812 */ /* 0x000fe200078ef807 */
[----:B------:R-:W-:Y:S01]  /*6e40*/  IMAD.U32 R37, R76, 0x10000, RZ ;  /* 0x000100004c257824 */ /* 0x000fe200078e00ff */
[----:B------:R-:W-:Y:S01]  /*6e50*/  UIADD3 UR4, UPT, UPT, UR44, 0x1600, URZ ;  /* 0x000016002c047890 */ /* 0x000fe2000fffe0ff */
[----:B------:R-:W-:Y:S01]  /*6e60*/  IMAD.MOV.U32 R36, RZ, RZ, RZ ;  /* 0x000000ffff247224 */ /* 0x000fe200078e00ff */
[----:B------:R-:W-:Y:S01]  /*6e70*/  LOP3.LUT R5, R6, 0x30, R5, 0x78, !PT ;  /* 0x0000003006057812 */ /* 0x000fe200078e7805 */
[----:B------:R-:W2:Y:S01]  /*6e80*/  LDC.64 R74, c[0x0][0x890] ;  /* 0x00022400ff4a7b82 */ /* 0x000ea20000000a00 */
[----:B------:R-:W-:Y:S01]  /*6e90*/  LOP3.LUT R4, R4, 0x200, R7, 0xf8, !PT ;  /* 0x0000020004047812 */ /* 0x000fe200078ef807 */
[----:B------:R-:W-:Y:S01]  /*6ea0*/  IMAD.MOV.U32 R84, RZ, RZ, RZ ;  /* 0x000000ffff547224 */ /* 0x000fe200078e00ff */
[----:B------:R-:W-:Y:S01]  /*6eb0*/  LOP3.LUT R37, R37, 0x600000, RZ, 0xc0, !PT ;  /* 0x0060000025257812 */ /* 0x000fe200078ec0ff */
[----:B------:R-:W-:Y:S01]  /*6ec0*/  IMAD.U32 R85, RZ, RZ, UR4 ;  /* 0x00000004ff557e24 */ /* 0x000fe2000f8e00ff */
[----:B------:R-:W-:Y:S01]  /*6ed0*/  LOP3.LUT R78, R4, R5, RZ, 0xfc, !PT ;  /* 0x00000005044e7212 */ /* 0x000fe200078efcff */
[----:B------:R-:W3:Y:S01]  /*6ee0*/  LDS R0, [UR44+0x430] ;  /* 0x0004302cff007984 */ /* 0x000ee20008000800 */
[----:B------:R-:W-:Y:S01]  /*6ef0*/  IMAD.SHL.U32 R4, R76, 0x10, RZ ;  /* 0x000000104c047824 */ /* 0x000fe200078e00ff */
[----:B------:R-:W4:Y:S01]  /*6f00*/  LDC.64 R70, c[0x0][0x8b0] ;  /* 0x00022c00ff467b82 */ /* 0x000f220000000a00 */
[----:B------:R-:W-:Y:S01]  /*6f10*/  IADD3 R77, PT, PT, R78, UR44, RZ ;  /* 0x0000002c4e4d7c10 */ /* 0x000fe2000fffe0ff */
[----:B------:R-:W1:Y:S02]  /*6f20*/  LDCU UR50, c[0x0][0x370] ;  /* 0x00006e00ff3277ac */ /* 0x000e640008000800 */
[----:B------:R-:W-:Y:S01]  /*6f30*/  LOP3.LUT R4, R4, 0x20, RZ, 0xc0, !PT ;  /* 0x0000002004047812 */ /* 0x000fe200078ec0ff */
[----:B------:R-:W1:Y:S03]  /*6f40*/  LDCU.64 UR62, c[0x0][0x348] ;  /* 0x00006900ff3e77ac */ /* 0x000e660008000a00 */
[----:B------:R-:W1:Y:S01]  /*6f50*/  LDC.64 R68, c[0x0][0x8a8] ;  /* 0x00022a00ff447b82 */ /* 0x000e620000000a00 */
[----:B------:R-:W-:Y:S01]  /*6f60*/  IADD3 R77, PT, PT, -R4, 0x600, R77 ;  /* 0x00000600044d7810 */ /* 0x000fe20007ffe14d */
[----:B------:R-:W1:Y:S01]  /*6f70*/  LDCU UR41, c[0x0][0xb0c] ;  /* 0x00016180ff2977ac */ /* 0x000e620008000800 */
[----:B------:R-:W1:Y:S01]  /*6f80*/  LDCU UR39, c[0x0][0xb30] ;  /* 0x00016600ff2777ac */ /* 0x000e620008000800 */
[----:B------:R-:W1:Y:S01]  /*6f90*/  LDCU.64 UR58, c[0x0][0x888] ;  /* 0x00011100ff3a77ac */ /* 0x000e620008000a00 */
[----:B------:R-:W1:Y:S01]  /*6fa0*/  LDCU.64 UR42, c[0x0][0xb28] ;  /* 0x00016500ff2a77ac */ /* 0x000e620008000a00 */
[----:B------:R-:W1:Y:S01]  /*6fb0*/  LDCU.128 UR52, c[0x0][0xb10] ;  /* 0x00016200ff3477ac */ /* 0x000e620008000c00 */
[----:B------:R-:W1:Y:S01]  /*6fc0*/  LDCU UR49, c[0x0][0x374] ;  /* 0x00006e80ff3177ac */ /* 0x000e620008000800 */
[----:B------:R-:W-:Y:S01]  /*6fd0*/  UIADD3 UR56, UPT, UPT, UR44, 0x600, URZ ;  /* 0x000006002c387890 */ /* 0x000fe2000fffe0ff */
[----:B---3--:R-:W-:-:S11]  /*6fe0*/  IMAD.IADD R37, R0, 0x1, R37 ;  /* 0x0000000100257824 */ /* 0x008fd600078e0225 */
.L_x_152:
[----:B------:R-:W-:Y:S02]  /*6ff0*/  LEA R3, R81, UR44, 0x3 ;  /* 0x0000002c51037c11 */ /* 0x000fe4000f8e18ff */
[----:B------:R-:W-:Y:S02]  /*7000*/  SHF.L.U32 R0, R83, 0x1f, RZ ;  /* 0x0000001f53007819 */ /* 0x000fe400000006ff */
[----:B-1----:R-:W-:Y:S02]  /*7010*/  LEA R4, R81, UR44, 0x4 ;  /* 0x0000002c51047c11 */ /* 0x002fe4000f8e20ff */
[----:B------:R-:W3:Y:S02]  /*7020*/  SYNCS.PHASECHK.TRANS64.TRYWAIT P0, [R3+URZ+0x380], R0 ;  /* 0x00038000030075a7 */ /* 0x000ee400080011ff */
[----:B--23--:R-:W-:Y:S05]  /*7030*/  @!P0 BRA `(.L_x_135) ;  /* 0x0000003400548947 */ /* 0x00cfea0003800000 */
.L_x_284:
[----:B------:R-:W1:Y:S01]  /*7040*/  LDS.128 R4, [R4+0x410] ;  /* 0x0004100004047984 */ /* 0x000e620000000c00 */
[----:B------:R-:W-:Y:S01]  /*7050*/  UISETP.GE.AND UP0, UPT, UR40, 0x1, UPT ;  /* 0x000000012800788c */ /* 0x000fe2000bf06270 */
[----:B------:R-:W-:Y:S01]  /*7060*/  @!PT LDS RZ, [RZ] ;  /* 0x00000000fffff984 */ /* 0x000fe20000000800 */
[----:B------:R-:W-:Y:S01]  /*7070*/  @!PT LDS RZ, [RZ] ;  /* 0x00000000fffff984 */ /* 0x000fe20000000800 */
[----:B------:R-:W-:Y:S01]  /*7080*/  @!PT LDS RZ, [RZ] ;  /* 0x00000000fffff984 */ /* 0x000fe20000000800 */
[----:B------:R-:W-:Y:S01]  /*7090*/  @!PT LDS RZ, [RZ] ;  /* 0x00000000fffff984 */ /* 0x000fe20000000800 */
[----:B------:R2:W-:Y:S06]  /*70a0*/  MEMBAR.ALL.CTA ;  /* 0x0000000000007992 */ /* 0x0005ec0000008000 */
[----:B--2---:R-:W2:Y:S01]  /*70b0*/  FENCE.VIEW.ASYNC.S ;  /* 0x00000000000073c6 */ /* 0x004ea20000000000 */
[----:B-1----:R-:W-:Y:S11]  /*70c0*/  LOP3.LUT P0, RZ, R6, 0x1, RZ, 0xc0, !PT ;  /* 0x0000000106ff7812 */ /* 0x002ff6000780c0ff */
[----:B------:R-:W-:Y:S02]  /*70d0*/  @!UPT UIADD3 URZ, UPT, UPT, URZ, URZ, URZ ;  /* 0x000000fffffff290 */ /* 0x000fe4000fffe0ff */
[----:B--2---:R-:W-:Y:S01]  /*70e0*/  VOTEU.ANY UP1, P0 ;  /* 0x0000000000ff7886 */ /* 0x004fe20000020100 */
[----:B------:R-:W-:Y:S01]  /*70f0*/  PLOP3.LUT P0, PT, PT, PT, UP1, 0x80, 0x8 ;  /* 0x000000000008781c */ /* 0x000fe20003f0f018 */
[----:B------:R-:W-:Y:S11]  /*7100*/  UP2UR UR47, UPR, URZ, 0x2 ;  /* 0x00000002ff2f7883 */ /* 0x000ff60008000000 */
[----:B------:R-:W-:Y:S01]  /*7110*/  @!UPT UIADD3 URZ, UPT, UPT, URZ, URZ, URZ ;  /* 0x000000fffffff290 */ /* 0x000fe2000fffe0ff */
        /* <DEDUP_REMOVED lines=13> */
[----:B------:R-:W2:Y:S01]  /*71f0*/  LDCU UR12, c[0x0][0xb20] ;  /* 0x00016400ff0c77ac */ /* 0x000ea20008000800 */
[----:B------:R-:W-:Y:S02]  /*7200*/  UIMAD.WIDE.U32 UR4, UR49, UR55, URZ ;  /* 0x00000037310472a5 */ /* 0x000fe4000f8e00ff */
[----:B------:R-:W-:Y:S02]  /*7210*/  UIMAD.WIDE.U32 UR6, UR50, UR52, URZ ;  /* 0x00000034320672a5 */ /* 0x000fe4000f8e00ff */
[----:B------:R-:W-:Y:S02]  /*7220*/  UISETP.NE.AND UP0, UPT, UR54, 0x1, UPT ;  /* 0x000000013600788c */ /* 0x000fe4000bf05270 */
[----:B------:R-:W-:Y:S02]  /*7230*/  UIMAD.WIDE.U32 UR8, UR37, UR55, URZ ;  /* 0x00000037250872a5 */ /* 0x000fe4000f8e00ff */
[----:B------:R-:W-:Y:S02]  /*7240*/  UIMAD.WIDE.U32 UR10, UR38, UR52, URZ ;  /* 0x00000034260a72a5 */ /* 0x000fe4000f8e00ff */
[----:B------:R-:W-:Y:S02]  /*7250*/  UISETP.NE.AND UP1, UPT, UR41, 0x1, UPT ;  /* 0x000000012900788c */ /* 0x000fe4000bf25270 */
[----:B------:R-:W-:Y:S01]  /*7260*/  UISETP.NE.AND UP2, UPT, UR40, 0x1, UPT ;  /* 0x000000012800788c */ /* 0x000fe2000bf45270 */
[----:B------:R-:W-:Y:S02]  /*7270*/  UMOV UR4, UR5 ;  /* 0x0000000500047c82 */ /* 0x000fe40008000000 */
[----:B--2---:R-:W-:Y:S03]  /*7280*/  USHF.R.U32.HI UR5, URZ, UR12, UR4 ;  /* 0x0000000cff057299 */ /* 0x004fe60008011604 */
[----:B------:R-:W-:Y:S02]  /*7290*/  UMOV UR4, UR7 ;  /* 0x0000000700047c82 */ /* 0x000fe40008000000 */
[----:B------:R-:W-:Y:S02]  /*72a0*/  USHF.R.U32.HI UR7, URZ, UR53, UR4 ;  /* 0x00000035ff077299 */ /* 0x000fe40008011604 */
[----:B------:R-:W-:Y:S02]  /*72b0*/  USEL UR4, UR49, UR5, !UP0 ;  /* 0x0000000531047287 */ /* 0x000fe4000c000000 */
[----:B------:R-:W-:Y:S01]  /*72c0*/  USEL UR7, UR50, UR7, !UP1 ;  /* 0x0000000732077287 */ /* 0x000fe2000c800000 */
[----:B------:R-:W-:Y:S01]  /*72d0*/  UMOV UR5, UR9 ;  /* 0x0000000900057c82 */ /* 0x000fe20008000000 */
[----:B------:R-:W-:Y:S02]  /*72e0*/  UIMAD.WIDE.U32 UR8, UR4, UR42, URZ ;  /* 0x0000002a040872a5 */ /* 0x000fe4000f8e00ff */
[----:B------:R-:W-:Y:S03]  /*72f0*/  USHF.R.U32.HI UR6, URZ, UR12, UR5 ;  /* 0x0000000cff067299 */ /* 0x000fe60008011605 */
[----:B------:R-:W-:Y:S01]  /*7300*/  UMOV UR5, UR11 ;  /* 0x0000000b00057c82 */ /* 0x000fe20008000000 */
[----:B------:R-:W-:Y:S02]  /*7310*/  UIMAD.WIDE.U32 UR10, UR7, UR42, URZ ;  /* 0x0000002a070a72a5 */ /* 0x000fe4000f8e00ff */
[----:B------:R-:W-:Y:S02]  /*7320*/  USHF.R.U32.HI UR12, URZ, UR53, UR5 ;  /* 0x00000035ff0c7299 */ /* 0x000fe40008011605 */
[----:B------:R-:W-:Y:S01]  /*7330*/  USEL UR6, UR37, UR6, !UP0 ;  /* 0x0000000625067287 */ /* 0x000fe2000c000000 */
[----:B------:R-:W-:Y:S02]  /*7340*/  UMOV UR5, UR9 ;  /* 0x0000000900057c82 */ /* 0x000fe40008000000 */
[----:B------:R-:W-:Y:S01]  /*7350*/  UMOV UR10, UR11 ;  /* 0x0000000b000a7c82 */ /* 0x000fe20008000000 */
[----:B------:R-:W-:Y:S02]  /*7360*/  @UP2 USHF.R.U32.HI UR4, URZ, UR43, UR5 ;  /* 0x0000002bff042299 */ /* 0x000fe40008011605 */
[----:B------:R-:W-:Y:S02]  /*7370*/  @UP2 USHF.R.U32.HI UR7, URZ, UR43, UR10 ;  /* 0x0000002bff072299 */ /* 0x000fe4000801160a */
[----:B------:R-:W-:Y:S02]  /*7380*/  UIMAD UR4, UR40, UR4, URZ ;  /* 0x00000004280472a4 */ /* 0x000fe4000f8e02ff */
[----:B------:R-:W-:Y:S02]  /*7390*/  UIMAD.WIDE.U32 UR10, UR6, UR42, URZ ;  /* 0x0000002a060a72a5 */ /* 0x000fe4000f8e00ff */
[----:B------:R-:W-:Y:S02]  /*73a0*/  USEL UR5, UR38, UR12, !UP1 ;  /* 0x0000000c26057287 */ /* 0x000fe4000c800000 */
[----:B------:R-:W-:Y:S02]  /*73b0*/  UIMAD UR8, UR40, UR7, URZ ;  /* 0x00000007280872a4 */ /* 0x000fe4000f8e02ff */
[----:B------:R-:W-:Y:S03]  /*73c0*/  UISETP.GE.AND UP0, UPT, UR6, UR4, UPT ;  /* 0x000000040600728c */ /* 0x000fe6000bf06270 */
[----:B------:R-:W-:Y:S01]  /*73d0*/  UMOV UR4, UR11 ;  /* 0x0000000b00047c82 */ /* 0x000fe20008000000 */
[----:B------:R-:W-:Y:S02]  /*73e0*/  UISETP.GE.OR UP0, UPT, UR5, UR8, UP0 ;  /* 0x000000080500728c */ /* 0x000fe40008706670 */
[----:B------:R-:W-:Y:S02]  /*73f0*/  USHF.R.U32.HI UR4, URZ, UR43, UR4 ;  /* 0x0000002bff047299 */ /* 0x000fe40008011604 */
[----:B------:R-:W-:Y:S02]  /*7400*/  UIMAD.WIDE.U32 UR8, UR5, UR42, URZ ;  /* 0x0000002a050872a5 */ /* 0x000fe4000f8e00ff */
[----:B------:R-:W-:Y:S02]  /*7410*/  USEL UR11, UR6, UR4, !UP2 ;  /* 0x00000004060b7287 */ /* 0x000fe4000d000000 */
[----:B------:R-:W-:Y:S02]  /*7420*/  UIADD3 UR8, UPT, UPT, -UR5, URZ, URZ ;  /* 0x000000ff05087290 */ /* 0x000fe4000fffe1ff */
[----:B------:R-:W-:Y:S01]  /*7430*/  UIADD3 UR10, UPT, UPT, -UR11, URZ, URZ ;  /* 0x000000ff0b0a7290 */ /* 0x000fe2000fffe1ff */
[----:B------:R-:W-:Y:S01]  /*7440*/  @!UP0 UMOV UR4, UR9 ;  /* 0x0000000900048c82 */ /* 0x000fe20008000000 */
[----:B------:R-:W-:Y:S02]  /*7450*/  UIADD3 UR9, UPT, UPT, -UR6, URZ, URZ ;  /* 0x000000ff06097290 */ /* 0x000fe4000fffe1ff */
[----:B------:R-:W-:Y:S02]  /*7460*/  @!UP0 USHF.R.U32.HI UR4, URZ, UR43, UR4 ;  /* 0x0000002bff048299 */ /* 0x000fe40008011604 */
[----:B------:R-:W-:Y:S02]  /*7470*/  UIMAD UR10, UR40, UR10, UR6 ;  /* 0x0000000a280a72a4 */ /* 0x000fe4000f8e0206 */
[----:B------:R-:W-:Y:S04]  /*7480*/  @!UP0 USEL UR4, UR5, UR4, !UP2 ;  /* 0x0000000405048287 */ /* 0x000fe8000d000000 */
[----:B------:R-:W-:Y:S02]  /*7490*/  @!UP0 UIMAD UR10, UR7, UR10, UR4 ;  /* 0x0000000a070a82a4 */ /* 0x000fe4000f8e0204 */
[----:B------:R-:W-:Y:S02]  /*74a0*/  @!UP0 UIADD3 UR11, UPT, UPT, UR11, -UR4, URZ ;  /* 0x800000040b0b8290 */ /* 0x000fe4000fffe0ff */
[----:B------:R-:W-:Y:S02]  /*74b0*/  UIMAD UR7, UR41, UR8, UR38 ;  /* 0x00000008290772a4 */ /* 0x000fe4000f8e0226 */
[----:B------:R-:W-:Y:S02]  /*74c0*/  @!UP0 UIMAD UR6, UR11, UR40, UR5 ;  /* 0x000000280b0682a4 */ /* 0x000fe4000f8e0205 */
[----:B------:R-:W-:Y:S01]  /*74d0*/  UIMAD UR4, UR54, UR9, UR37 ;  /* 0x00000009360472a4 */ /* 0x000fe2000f8e0225 */
[----:B------:R-:W-:Y:S02]  /*74e0*/  @!UP0 UMOV UR5, UR10 ;  /* 0x0000000a00058c82 */ /* 0x000fe40008000000 */
[----:B------:R-:W-:Y:S02]  /*74f0*/  UIMAD UR38, UR5, UR41, UR7 ;  /* 0x00000029052672a4 */ /* 0x000fe4000f8e0207 */
[----:B------:R-:W-:Y:S11]  /*7500*/  UIMAD UR37, UR6, UR54, UR4 ;  /* 0x00000036062572a4 */ /* 0x000ff6000f8e0204 */
[----:B------:R-:W-:Y:S01]  /*7510*/  @!UPT UIADD3 URZ, UPT, UPT, URZ, URZ, URZ ;  /* 0x000000fffffff290 */ /* 0x000fe2000fffe0ff */
.L_x_136:
[----:B------:R-:W-:Y:S01]  /*7520*/  UISETP.NE.AND UP0, UPT, UR39, 0x1, UPT ;  /* 0x000000012700788c */ /* 0x000fe2000bf05270 */
[----:B------:R-:W-:Y:S10]  /*7530*/  IADD3 R81, PT, PT, R81, 0x1, RZ ;  /* 0x0000000151517810 */ /* 0x000ff40007ffe0ff */
[----:B------:R-:W2:Y:S01]  /*7540*/  @!UP0 LDCU.128 UR12, c[0x0][0xb10] ;  /* 0x00016200ff0c87ac */ /* 0x000ea20008000c00 */
[----:B------:R-:W3:Y:S01]  /*7550*/  @!UP0 LDCU UR5, c[0x0][0xb0c] ;  /* 0x00016180ff0587ac */ /* 0x000ee20008000800 */
[----:B------:R-:W4:Y:S01]  /*7560*/  @!UP0 LDCU UR10, c[0x0][0xb20] ;  /* 0x00016400ff0a87ac */ /* 0x000f220008000800 */
[----:B--2---:R-:W-:Y:S02]  /*7570*/  UIMAD.WIDE.U32 UR8, UR38, UR12, URZ ;  /* 0x0000000c260872a5 */ /* 0x004fe4000f8e00ff */
[----:B------:R-:W-:Y:S02]  /*7580*/  UIMAD.WIDE.U32 UR6, UR37, UR15, URZ ;  /* 0x0000000f250672a5 */ /* 0x000fe4000f8e00ff */
[----:B------:R-:W-:Y:S03]  /*7590*/  @!UP0 UISETP.NE.AND UP1, UPT, UR14, 0x1, UPT ;  /* 0x000000010e00888c */ /* 0x000fe6000bf25270 */
[----:B------:R-:W-:Y:S01]  /*75a0*/  @!UP0 UMOV UR4, UR9 ;  /* 0x0000000900048c82 */ /* 0x000fe20008000000 */
[----:B---3--:R-:W-:Y:S02]  /*75b0*/  @!UP0 UISETP.NE.AND UP2, UPT, UR5, 0x1, UPT ;  /* 0x000000010500888c */ /* 0x008fe4000bf45270 */
[----:B------:R-:W-:Y:S01]  /*75c0*/  @!UP0 USHF.R.U32.HI UR4, URZ, UR13, UR4 ;  /* 0x0000000dff048299 */ /* 0x000fe20008011604 */
[----:B------:R-:W-:Y:S02]  /*75d0*/  @!UP0 UMOV UR6, UR7 ;  /* 0x0000000700068c82 */ /* 0x000fe40008000000 */
[----:B----4-:R-:W-:Y:S02]  /*75e0*/  @!UP0 USHF.R.U32.HI UR6, URZ, UR10, UR6 ;  /* 0x0000000aff068299 */ /* 0x010fe40008011606 */
[----:B------:R-:W-:Y:S02]  /*75f0*/  @!UP0 USEL UR7, UR38, UR4, !UP2 ;  /* 0x0000000426078287 */ /* 0x000fe4000d000000 */
[----:B------:R-:W-:Y:S04]  /*7600*/  @!UP0 USEL UR6, UR37, UR6, !UP1 ;  /* 0x0000000625068287 */ /* 0x000fe8000c800000 */
[----:B------:R-:W-:Y:S02]  /*7610*/  @!UP0 UIADD3 UR4, UPT, UPT, -UR7, UR6, URZ ;  /* 0x0000000607048290 */ /* 0x000fe4000fffe1ff */
[----:B------:R-:W-:Y:S02]  /*7620*/  @!UP0 UIADD3 UR6, UPT, UPT, UR7, -UR6, URZ ;  /* 0x8000000607068290 */ /* 0x000fe4000fffe0ff */
[----:B------:R-:W-:Y:S02]  /*7630*/  @!UP0 UIMAD UR38, UR4, UR5, UR38 ;  /* 0x00000005042682a4 */ /* 0x000fe4000f8e0226 */
[----:B------:R-:W-:Y:S02]  /*7640*/  @!UP0 UIMAD UR37, UR6, UR14, UR37 ;  /* 0x0000000e062582a4 */ /* 0x000fe4000f8e0225 */
[----:B------:R-:W-:Y:S09]  /*7650*/  ULOP3.LUT UP0, URZ, UR56, 0x1b0, URZ, 0xc0, !UPT ;  /* 0x000001b038ff7892 */ /* 0x000ff2000f80c0ff */
[----:B------:R-:W-:Y:S05]  /*7660*/  BRA.U !UP0, `(.L_x_137) ;  /* 0x0000000108407547 */ /* 0x000fea000b800000 */
[----:B------:R-:W2:Y:S01]  /*7670*/  LDCU.64 UR8, c[0x4][0x80] ;  /* 0x01001000ff0877ac */ /* 0x000ea20008000a00 */
[----:B------:R-:W-:Y:S01]  /*7680*/  MOV R3, 0x0 ;  /* 0x0000000000037802 */ /* 0x000fe20000000f00 */
[----:B------:R-:W-:Y:S02]  /*7690*/  HFMA2 R12, -RZ, RZ, 0, 5.9604644775390625e-08 ;  /* 0x00000001ff0c7431 */ /* 0x000fe400000001ff */
[----:B------:R-:W-:Y:S02]  /*76a0*/  IMAD.MOV.U32 R8, RZ, RZ, 0x70 ;  /* 0x00000070ff087424 */ /* 0x000fe400078e00ff */
[----:B------:R-:W-:Y:S01]  /*76b0*/  IMAD.MOV.U32 R13, RZ, RZ, RZ ;  /* 0x000000ffff0d7224 */ /* 0x000fe200078e00ff */
[----:B------:R-:W3:Y:S01]  /*76c0*/  LDCU.64 UR6, c[0x4][0x88] ;  /* 0x01001100ff0677ac */ /* 0x000ee20008000a00 */
[----:B------:R-:W4:Y:S01]  /*76d0*/  LDC.64 R2, c[0x4][R3] ;  /* 0x0100000003027b82 */ /* 0x000f220000000a00 */
[----:B------:R-:W1:Y:S01]  /*76e0*/  LDCU.64 UR4, c[0x4][0x8] ;  /* 0x01000100ff0477ac */ /* 0x000e620008000a00 */
[----:B--2---:R-:W-:Y:S01]  /*76f0*/  MOV R5, UR9 ;  /* 0x0000000900057c02 */ /* 0x004fe20008000f00 */
[----:B------:R-:W-:Y:S01]  /*7700*/  IMAD.U32 R4, RZ, RZ, UR8 ;  /* 0x00000008ff047e24 */ /* 0x000fe2000f8e00ff */
[----:B---3--:R-:W-:Y:S01]  /*7710*/  MOV R7, UR7 ;  /* 0x0000000700077c02 */ /* 0x008fe20008000f00 */
[----:B------:R-:W-:Y:S01]  /*7720*/  IMAD.U32 R6, RZ, RZ, UR6 ;  /* 0x00000006ff067e24 */ /* 0x000fe2000f8e00ff */
[----:B-1----:R-:W-:Y:S01]  /*7730*/  MOV R11, UR5 ;  /* 0x00000005000b7c02 */ /* 0x002fe20008000f00 */
[----:B------:R-:W-:Y:S02]  /*7740*/  IMAD.U32 R10, RZ, RZ, UR4 ;  /* 0x00000004ff0a7e24 */ /* 0x000fe4000f8e00ff */
[----:B------:R-:W-:Y:S07]  /*7750*/  LEPC R20, `(.L_x_137) ;  /* 0x000000001014794e */ /* 0x000fee0000000000 */
[----:B----45:R-:W-:Y:S05]  /*7760*/  CALL.ABS.NOINC R2 ;  /* 0x0000000002007343 */ /* 0x030fea0003c00000 */
.L_x_137:
[----:B------:R-:W-:Y:S01]  /*7770*/  LOP3.LUT P0, RZ, R85, 0x1b0, RZ, 0xc0, !PT ;  /* 0x000001b055ff7812 */ /* 0x000fe2000780c0ff */
[----:B------:R-:W-:Y:S11]  /*7780*/  BSSY.RECONVERGENT B6, `(.L_x_138) ;  /* 0x0000013000067945 */ /* 0x000ff60003800200 */
[----:B------:R-:W-:Y:S01]  /*7790*/  @!UPT UIADD3 URZ, UPT, UPT, URZ, URZ, URZ ;  /* 0x000000fffffff290 */ /* 0x000fe2000fffe0ff */
[----:B------:R-:W-:Y:S05]  /*77a0*/  @!P0 BRA `(.L_x_139) ;  /* 0x0000000000408947 */ /* 0x000fea0003800000 */
        /* <DEDUP_REMOVED lines=16> */
.L_x_139:
[----:B------:R-:W-:Y:S05]  /*78b0*/  BSYNC.RECONVERGENT B6 ;  /* 0x0000000000067941 */ /* 0x000fea0003800200 */
.L_x_138:
[----:B------:R-:W-:Y:S01]  /*78c0*/  ISETP.NE.U32.AND P3, PT, R74, RZ, PT ;  /* 0x000000ff4a00720c */ /* 0x000fe20003f65070 */
[----:B------:R-:W-:Y:S01]  /*78d0*/  UISETP.NE.AND UP1, UPT, UR61, URZ, UPT ;  /* 0x000000ff3d00728c */ /* 0x000fe2000bf25270 */
[----:B------:R-:W-:Y:S02]  /*78e0*/  ISETP.NE.U32.AND P4, PT, R70, RZ, PT ;  /* 0x000000ff4600720c */ /* 0x000fe40003f85070 */
[----:B------:R-:W-:Y:S02]  /*78f0*/  ISETP.NE.AND.EX P3, PT, R75, RZ, PT, P3 ;  /* 0x000000ff4b00720c */ /* 0x000fe40003f65330 */
[----:B------:R-:W-:Y:S02]  /*7900*/  PLOP3.LUT P1, PT, PT, PT, PT, 0x8, 0x80 ;  /* 0x000000000080781c */ /* 0x000fe40003f2e170 */
[----:B------:R-:W-:Y:S02]  /*7910*/  PLOP3.LUT P0, PT, PT, PT, UP1, 0x80, 0x8 ;  /* 0x000000000008781c */ /* 0x000fe40003f0f018 */
[----:B------:R-:W-:Y:S02]  /*7920*/  ISETP.NE.AND.EX P4, PT, R71, RZ, PT, P4 ;  /* 0x000000ff4700720c */ /* 0x000fe40003f85340 */
[----:B------:R-:W2:Y:S09]  /*7930*/  @UP1 LDCU.64 UR4, c[0x0][0x888] ;  /* 0x00011100ff0417ac */ /* 0x000eb20008000a00 */
[----:B------:R-:W-:Y:S01]  /*7940*/  @P0 PLOP3.LUT P1, PT, P3, PT, PT, 0x80, 0x8 ;  /* 0x000000000008081c */ /* 0x000fe20001f2f070 */
[----:B--2---:R-:W-:Y:S04]  /*7950*/  @UP1 UISETP.NE.U32.AND UP0, UPT, UR4, URZ, UPT ;  /* 0x000000ff0400128c */ /* 0x004fe8000bf05070 */
[----:B------:R-:W-:Y:S04]  /*7960*/  @UP1 UISETP.NE.AND.EX UP0, UPT, UR5, URZ, UPT, UP0 ;  /* 0x000000ff0500128c */ /* 0x000fe8000bf05300 */
[----:B------:R-:W-:Y:S01]  /*7970*/  @UP1 USEL UR4, URZ, 0xffffffff, UP0 ;  /* 0xffffffffff041887 */ /* 0x000fe20008000000 */
[----:B------:R-:W-:Y:S11]  /*7980*/  @!P3 BRA `(.L_x_140) ;  /* 0x000000000030b947 */ /* 0x000ff60003800000 */
[----:B------:R-:W-:Y:S01]  /*7990*/  ISETP.NE.U32.AND P2, PT, R72, RZ, PT ;  /* 0x000000ff4800720c */ /* 0x000fe20003f45070 */
[----:B------:R-:W2:Y:S01]  /*79a0*/  LDCU.64 UR6, c[0x0][0x358] ;  /* 0x00006b00ff0677ac */ /* 0x000ea20008000a00 */
[----:B------:R-:W-:Y:S02]  /*79b0*/  IMAD.MOV.U32 R79, RZ, RZ, 0x1 ;  /* 0x00000001ff4f7424 */ /* 0x000fe400078e00ff */
[----:B------:R-:W-:Y:S11]  /*79c0*/  ISETP.NE.AND.EX P2, PT, R73, RZ, PT, P2 ;  /* 0x000000ff4900720c */ /* 0x000ff60003f45320 */
[----:B------:R-:W-:Y:S02]  /*79d0*/  @!UPT UIADD3 URZ, UPT, UPT, URZ, URZ, URZ ;  /* 0x000000fffffff290 */ /* 0x000fe4000fffe0ff */
[----:B------:R-:W3:Y:S01]  /*79e0*/  @P2 LDC.64 R2, c[0x0][0x888] ;  /* 0x00022200ff022b82 */ /* 0x000ee20000000a00 */
[----:B-1----:R-:W-:Y:S04]  /*79f0*/  @P2 IMAD R0, R74, UR36, RZ ;  /* 0x000000244a002c24 */ /* 0x002fe8000f8e02ff */
[----:B---3--:R-:W-:Y:S04]  /*7a00*/  @P2 IMAD.WIDE R2, R0, 0x4, R2 ;  /* 0x0000000400022825 */ /* 0x008fe800078e0202 */
[----:B------:R-:W-:Y:S01]  /*7a10*/  HFMA2 R0, -RZ, RZ, 0, 5.9604644775390625e-08 ;  /* 0x00000001ff007431 */ /* 0x000fe200000001ff */
[----:B--2--5:R2:W5:Y:S04]  /*7a20*/  @P2 LDG.E R39, desc[UR6][R2.64] ;  /* 0x0000000602272981 */ /* 0x024568000c1e1900 */
[----:B------:R-:W-:Y:S01]  /*7a30*/  @!P2 PRMT R79, R0, 0x7610, R79 ;  /* 0x00007610004fa816 */ /* 0x000fe2000000004f */
[----:B--2---:R-:W3:Y:S06]  /*7a40*/  @!P2 LDC R39, c[0x0][0x880] ;  /* 0x00022000ff27ab82 */ /* 0x004eec0000000800 */
.L_x_140:
[----:B------:R-:W-:Y:S05]  /*7a50*/  @!P4 BRA `(.L_x_141) ;  /* 0x000000000024c947 */ /* 0x000fea0003800000 */
[----:B------:R-:W-:Y:S01]  /*7a60*/  ISETP.NE.U32.AND P2, PT, R68, RZ, PT ;  /* 0x000000ff4400720c */ /* 0x000fe20003f45070 */
[----:B------:R-:W2:Y:S03]  /*7a70*/  LDCU.64 UR6, c[0x0][0x358] ;  /* 0x00006b00ff0677ac */ /* 0x000ea60008000a00 */
[----:B------:R-:W-:Y:S11]  /*7a80*/  ISETP.NE.AND.EX P2, PT, R69, RZ, PT, P2 ;  /* 0x000000ff4500720c */ /* 0x000ff60003f45320 */
[----:B------:R-:W-:Y:S02]  /*7a90*/  @!UPT UIADD3 URZ, UPT, UPT, URZ, URZ, URZ ;  /* 0x000000fffffff290 */ /* 0x000fe4000fffe0ff */
[----:B------:R-:W4:Y:S01]  /*7aa0*/  @P2 LDC.64 R2, c[0x0][0x8a8] ;  /* 0x00022a00ff022b82 */ /* 0x000f220000000a00 */
[----:B-1----:R-:W-:Y:S04]  /*7ab0*/  @P2 IMAD R0, R70, UR36, RZ ;  /* 0x0000002446002c24 */ /* 0x002fe8000f8e02ff */
[----:B----4-:R-:W-:Y:S05]  /*7ac0*/  @P2 IMAD.WIDE R2, R0, 0x4, R2 ;  /* 0x0000000400022825 */ /* 0x010fea00078e0202 */
[----:B--2--5:R2:W5:Y:S02]  /*7ad0*/  @P2 LDG.E R38, desc[UR6][R2.64] ;  /* 0x0000000602262981 */ /* 0x024564000c1e1900 */
[----:B--2---:R-:W4:Y:S02]  /*7ae0*/  @!P2 LDC R38, c[0x0][0x8a0] ;  /* 0x00022800ff26ab82 */ /* 0x004f240000000800 */
.L_x_141:
[----:B---3-5:R-:W-:Y:S01]  /*7af0*/  @P0 FSETP.NEU.AND P4, PT, R39, RZ, PT ;  /* 0x000000ff2700020b */ /* 0x028fe20003f8d000 */
[----:B-1----:R-:W-:Y:S01]  /*7b00*/  IMAD.U32 R0, RZ, RZ, UR4 ;  /* 0x00000004ff007e24 */ /* 0x002fe2000f8e00ff */
[----:B------:R-:W-:Y:S01]  /*7b10*/  @P0 LOP3.LUT P2, RZ, R79, 0xff, RZ, 0xc0, !PT ;  /* 0x000000ff4fff0812 */ /* 0x000fe2000784c0ff */
[----:B------:R-:W-:Y:S01]  /*7b20*/  BSSY B1, `(.L_x_142) ;  /* 0x0000039000017945 */ /* 0x000fe20003800000 */
[----:B------:R-:W-:Y:S02]  /*7b30*/  @P0 SEL R2, RZ, 0xffffffff, P4 ;  /* 0xffffffffff020807 */ /* 0x000fe40002000000 */
[----:B------:R-:W-:Y:S02]  /*7b40*/  CS2R R66, SRZ ;  /* 0x0000000000427805 */ /* 0x000fe4000001ff00 */
[----:B------:R-:W-:Y:S02]  /*7b50*/  LEA R22, R36, UR44, 0x3 ;  /* 0x0000002c24167c11 */ /* 0x000fe4000f8e18ff */
[----:B------:R-:W-:Y:S02]  /*7b60*/  CS2R R64, SRZ ;  /* 0x0000000000407805 */ /* 0x000fe4000001ff00 */
[----:B------:R-:W-:Y:S02]  /*7b70*/  @P1 SEL R2, R0, R2, !P2 ;  /* 0x0000000200021207 */ /* 0x000fe40005000000 */
[----:B------:R-:W-:Y:S02]  /*7b80*/  CS2R R18, SRZ ;  /* 0x0000000000127805 */ /* 0x000fe4000001ff00 */
[----:B------:R-:W-:Y:S02]  /*7b90*/  SHF.L.U32 R3, R84, 0x1f, RZ ;  /* 0x0000001f54037819 */ /* 0x000fe400000006ff */
[----:B------:R-:W-:Y:S02]  /*7ba0*/  CS2R R16, SRZ ;  /* 0x0000000000107805 */ /* 0x000fe4000001ff00 */
[----:B------:R-:W-:Y:S02]  /*7bb0*/  @P0 LOP3.LUT R2, R2, 0x1, RZ, 0xc0, !PT ;  /* 0x0000000102020812 */ /* 0x000fe400078ec0ff */
[----:B------:R-:W-:Y:S02]  /*7bc0*/  PLOP3.LUT P5, PT, PT, PT, PT, 0x8, 0x80 ;  /* 0x000000000080781c */ /* 0x000fe40003fae170 */
[----:B------:R-:W-:Y:S02]  /*7bd0*/  ISETP.NE.U32.OR P1, PT, R2, 0x1, !P0 ;  /* 0x000000010200780c */ /* 0x000fe40004725470 */
[----:B------:R-:W-:Y:S11]  /*7be0*/  LEA.HI R2, R36, R36, RZ, 0x1 ;  /* 0x0000002424027211 */ /* 0x000ff600078f08ff */
[----:B------:R-:W-:Y:S04]  /*7bf0*/  @P1 SHF.L.U32 R0, R82, 0x1f, RZ ;  /* 0x0000001f52001819 */ /* 0x000fe800000006ff */
[----:B------:R1:W2:Y:S01]  /*7c00*/  @P1 SYNCS.PHASECHK.TRANS64.TRYWAIT P0, [UR44+0x360], R0 ;  /* 0x00036000ff0015a7 */ /* 0x0002a2000800112c */
[----:B------:R3:W3:Y:S01]  /*7c10*/  SYNCS.PHASECHK.TRANS64.TRYWAIT P4, [R22+URZ+0x3a0], R3 ;  /* 0x0003a003160075a7 */ /* 0x0006e200080811ff */
[C---:B-1----:R-:W-:Y:S01]  /*7c20*/  IMAD.SHL.U32 R0, R2.reuse, 0x20, RZ ;  /* 0x0000002002007824 */ /* 0x042fe200078e00ff */
[----:B------:R-:W-:Y:S04]  /*7c30*/  LOP3.LUT R2, R2, 0xffe, RZ, 0xc0, !PT ;  /* 0x00000ffe02027812 */ /* 0x000fe800078ec0ff */
[----:B------:R-:W-:Y:S01]  /*7c40*/  LOP3.LUT R0, R0, 0xffffffc0, RZ, 0xc0, !PT ;  /* 0xffffffc000007812 */ /* 0x000fe200078ec0ff */
[----:B------:R-:W-:Y:S04]  /*7c50*/  IMAD.IADD R2, R36, 0x1, -R2 ;  /* 0x0000000124027824 */ /* 0x000fe800078e0a02 */
[----:B------:R-:W-:Y:S04]  /*7c60*/  IMAD.IADD R0, R37, 0x1, R0 ;  /* 0x0000000125007824 */ /* 0x000fe800078e0200 */
[----:B------:R-:W-:Y:S01]  /*7c70*/  IMAD R2, R2, 0x100000, R0 ;  /* 0x0010000002027824 */ /* 0x000fe200078e0200 */
[----:B--2---:R-:W-:Y:S01]  /*7c80*/  @P1 PLOP3.LUT P5, PT, P0, PT, PT, 0x8, 0x80 ;  /* 0x000000000080181c */ /* 0x004fe200007ae170 */
[----:B------:R-:W-:Y:S01]  /*7c90*/  @!UPT UIADD3 URZ, UPT, UPT, URZ, URZ, URZ ;  /* 0x000000fffffff290 */ /* 0x000fe2000fffe0ff */
[----:B---3--:R-:W-:Y:S11]  /*7ca0*/  @!P1 BRA `(.L_x_143) ;  /* 0x0000000000809947 */ /* 0x008ff60003800000 */
[----:B------:R-:W-:Y:S01]  /*7cb0*/  ISETP.NE.U32.AND P0, PT, RZ, UR58, PT ;  /* 0x0000003aff007c0c */ /* 0x000fe2000bf05070 */
[----:B------:R-:W-:Y:S01]  /*7cc0*/  BSSY B0, `(.L_x_144) ;  /* 0x0000012000007945 */ /* 0x000fe20003800000 */
[----:B------:R-:W-:Y:S02]  /*7cd0*/  FSETP.NEU.AND P2, PT, R39, RZ, PT ;  /* 0x000000ff2700720b */ /* 0x000fe40003f4d000 */
[----:B------:R-:W-:Y:S02]  /*7ce0*/  CS2R R18, SRZ ;  /* 0x0000000000127805 */ /* 0x000fe4000001ff00 */
[----:B------:R-:W-:Y:S02]  /*7cf0*/  ISETP.NE.AND.EX P0, PT, RZ, UR59, PT, P0 ;  /* 0x0000003bff007c0c */ /* 0x000fe4000bf05300 */
[----:B------:R-:W-:Y:S02]  /*7d00*/  CS2R R16, SRZ ;  /* 0x0000000000107805 */ /* 0x000fe4000001ff00 */
[----:B------:R-:W-:Y:S02]  /*7d10*/  LOP3.LUT P1, RZ, R79, 0xff, RZ, 0xc0, !PT ;  /* 0x000000ff4fff7812 */ /* 0x000fe4000782c0ff */
[----:B------:R-:W-:Y:S02]  /*7d20*/  CS2R R66, SRZ ;  /* 0x0000000000427805 */ /* 0x000fe4000001ff00 */
[----:B------:R-:W-:Y:S02]  /*7d30*/  SEL R0, RZ, 0xffffffff, P2 ;  /* 0xffffffffff007807 */ /* 0x000fe40001000000 */
[----:B------:R-:W-:Y:S02]  /*7d40*/  CS2R R64, SRZ ;  /* 0x0000000000407805 */ /* 0x000fe4000001ff00 */
[----:B------:R-:W-:Y:S04]  /*7d50*/  SEL R4, RZ, 0xffffffff, P0 ;  /* 0xffffffffff047807 */ /* 0x000fe80000000000 */
[----:B------:R-:W-:Y:S04]  /*7d60*/  @P3 SEL R0, R4, R0, !P1 ;  /* 0x0000000004003207 */ /* 0x000fe80004800000 */
[----:B------:R-:W-:Y:S04]  /*7d70*/  LOP3.LUT R0, R0, 0x1, RZ, 0xc0, !PT ;  /* 0x0000000100007812 */ /* 0x000fe800078ec0ff */
[----:B------:R-:W-:Y:S01]  /*7d80*/  ISETP.NE.U32.AND P0, PT, R0, 0x1, PT ;  /* 0x000000010000780c */ /* 0x000fe20003f05070 */
[----:B------:R-:W-:Y:S01]  /*7d90*/  @!UPT UIADD3 URZ, UPT, UPT, URZ, URZ, URZ ;  /* 0x000000fffffff290 */ /* 0x000fe2000fffe0ff */
[----:B------:R-:W-:Y:S11]  /*7da0*/  @!P5 BRA `(.L_x_145) ;  /* 0x00000000000cd947 */ /* 0x000ff60003800000 */
[----:B------:R-:W-:Y:S04]  /*7db0*/  SHF.L.U32 R4, R82, 0x1f, RZ ;  /* 0x0000001f52047819 */ /* 0x000fe800000006ff */
[----:B------:R-:W1:Y:S02]  /*7dc0*/  SYNCS.PHASECHK.TRANS64.TRYWAIT P1, [UR44+0x360], R4 ;  /* 0x00036004ff0075a7 */ /* 0x000e64000802112c */
[----:B-1----:R-:W-:Y:S05]  /*7dd0*/  @!P1 BRA `(.L_x_146) ;  /* 0x0000002800009947 */ /* 0x002fea0003800000 */
.L_x_145:
[----:B------:R-:W-:Y:S05]  /*7de0*/  BSYNC B0 ;  /* 0x0000000000007941 */ /* 0x000fea0003800000 */
.L_x_144:
[----:B------:R2:W3:Y:S01]  /*7df0*/  @P0 LDS.128 R16, [R78+UR44+0x600] ;  /* 0x0006002c4e100984 */ /* 0x0004e20008000c00 */
[----:B------:R-:W-:Y:S01]  /*7e00*/  UIADD3 UR4, UPT, UPT, UR44, 0x368, URZ ;  /* 0x000003682c047890 */ /* 0x000fe2000fffe0ff */
[----:B------:R-:W-:Y:S02]  /*7e10*/  LOP3.LUT R82, R82, 0x1, RZ, 0x3c, !PT ;  /* 0x0000000152527812 */ /* 0x000fe400078e3cff */
[----:B------:R2:W1:Y:S01]  /*7e20*/  @P0 LDS.128 R64, [R77+0x10] ;  /* 0x000010004d400984 */ /* 0x0004620000000c00 */
[----:B------:R-:W-:Y:S01]  /*7e30*/  UPRMT UR4, UR48, 0x654, UR4 ;  /* 0x0000065430047896 */ /* 0x000fe20008000004 */
[----:B------:R-:W-:Y:S01]  /*7e40*/  @!PT LDS RZ, [RZ] ;  /* 0x00000000fffff984 */ /* 0x000fe20000000800 */
[----:B------:R-:W-:Y:S01]  /*7e50*/  @!PT LDS RZ, [RZ] ;  /* 0x00000000fffff984 */ /* 0x000fe20000000800 */
[----:B------:R-:W-:Y:S01]  /*7e60*/  @!PT LDS RZ, [RZ] ;  /* 0x00000000fffff984 */ /* 0x000fe20000000800 */
[----:B------:R-:W-:Y:S01]  /*7e70*/  @!PT LDS RZ, [RZ] ;  /* 0x00000000fffff984 */ /* 0x000fe20000000800 */
[----:B------:R5:W-:Y:S06]  /*7e80*/  MEMBAR.ALL.CTA ;  /* 0x0000000000007992 */ /* 0x000bec0000008000 */
[----:B-----5:R-:W5:Y:S02]  /*7e90*/  FENCE.VIEW.ASYNC.S ;  /* 0x00000000000073c6 */ /* 0x020f640000000000 */
[----:B-----5:R-:W-:Y:S03]  /*7ea0*/  SYNCS.ARRIVE.TRANS64.RED.A1T0 RZ, [UR4], RZ ;  /* 0x000000ffffff79a7 */ /* 0x020fe60008100404 */
.L_x_143:
[----:B------:R-:W-:Y:S05]  /*7eb0*/  BSYNC B1 ;  /* 0x0000000000017941 */ /* 0x000fea0003800000 */
.L_x_142:
[----:B-1----:R-:W-:Y:S04]  /*7ec0*/  SHF.R.U32.HI R0, RZ, 0x15, R2 ;  /* 0x00000015ff007819 */ /* 0x002fe80000011602 */
[----:B------:R-:W-:Y:S01]  /*7ed0*/  LOP3.LUT P0, RZ, R0, 0x3, R80, 0x48, !PT ;  /* 0x0000000300ff7812 */ /* 0x000fe20007804850 */
[----:B------:R-:W-:Y:S01]  /*7ee0*/  @!UPT UIADD3 URZ, UPT, UPT, URZ, URZ, URZ ;  /* 0x000000fffffff290 */ /* 0x000fe2000fffe0ff */
[----:B------:R-:W-:Y:S11]  /*7ef0*/  @P4 BRA `(.L_x_147) ;  /* 0x0000000000084947 */ /* 0x000ff60003800000 */
[----:B------:R-:W1:Y:S02]  /*7f00*/  SYNCS.PHASECHK.TRANS64.TRYWAIT P1, [R22+URZ+0x3a0], R3 ;  /* 0x0003a003160075a7 */ /* 0x000e6400080211ff */
[----:B-1----:R-:W-:Y:S05]  /*7f10*/  @!P1 BRA `(.L_x_148) ;  /* 0x0000002400c89947 */ /* 0x002fea0003800000 */
.L_x_147:
[----:B------:R-:W-:Y:S05]  /*7f20*/  @!P0 BRA `(.L_x_149) ;  /* 0x0000000000408947 */ /* 0x000fea0003800000 */
[----:B------:R-:W1:Y:S01]  /*7f30*/  LDCU.64 UR8, c[0x4][0x70] ;  /* 0x01000e00ff0877ac */ /* 0x000e620008000a00 */
[----:B------:R-:W-:Y:S01]  /*7f40*/  MOV R15, 0x0 ;  /* 0x00000000000f7802 */ /* 0x000fe20000000f00 */
[----:B------:R-:W-:Y:S02]  /*7f50*/  HFMA2 R12, -RZ, RZ, 0, 5.9604644775390625e-08 ;  /* 0x00000001ff0c7431 */ /* 0x000fe400000001ff */
[----:B------:R-:W-:Y:S02]  /*7f60*/  IMAD.MOV.U32 R8, RZ, RZ, 0x192 ;  /* 0x00000192ff087424 */ /* 0x000fe400078e00ff */
[----:B------:R-:W-:Y:S01]  /*7f70*/  IMAD.MOV.U32 R13, RZ, RZ, RZ ;  /* 0x000000ffff0d7224 */ /* 0x000fe200078e00ff */
[----:B------:R-:W5:Y:S01]  /*7f80*/  LDCU.64 UR6, c[0x4][0x78] ;  /* 0x01000f00ff0677ac */ /* 0x000f620008000a00 */
[----:B------:R-:W2:Y:S01]  /*7f90*/  LDC.64 R14, c[0x4][R15] ;  /* 0x010000000f0e7b82 */ /* 0x000ea20000000a00 */
[----:B------:R-:W3:Y:S01]  /*7fa0*/  LDCU.64 UR4, c[0x4][0x10] ;  /* 0x01000200ff0477ac */ /* 0x000ee20008000a00 */
[----:B-1----:R-:W-:Y:S01]  /*7fb0*/  MOV R5, UR9 ;  /* 0x0000000900057c02 */ /* 0x002fe20008000f00 */
[----:B------:R-:W-:Y:S01]  /*7fc0*/  IMAD.U32 R4, RZ, RZ, UR8 ;  /* 0x00000008ff047e24 */ /* 0x000fe2000f8e00ff */
[----:B-----5:R-:W-:Y:S01]  /*7fd0*/  MOV R7, UR7 ;  /* 0x0000000700077c02 */ /* 0x020fe20008000f00 */
[----:B------:R-:W-:Y:S01]  /*7fe0*/  IMAD.U32 R6, RZ, RZ, UR6 ;  /* 0x00000006ff067e24 */ /* 0x000fe2000f8e00ff */
[----:B---3--:R-:W-:Y:S01]  /*7ff0*/  MOV R11, UR5 ;  /* 0x00000005000b7c02 */ /* 0x008fe20008000f00 */
[----:B------:R-:W-:Y:S02]  /*8000*/  IMAD.U32 R10, RZ, RZ, UR4 ;  /* 0x00000004ff0a7e24 */ /* 0x000fe4000f8e00ff */
[----:B------:R-:W-:Y:S07]  /*8010*/  LEPC R20, `(.L_x_149) ;  /* 0x000000001014794e */ /* 0x000fee0000000000 */
[----:B--2-4-:R-:W-:Y:S05]  /*8020*/  CALL.ABS.NOINC R14 ;  /* 0x000000000e007343 */ /* 0x014fea0003c00000 */
.L_x_149:
[----:B------:R-:W-:Y:S01]  /*8030*/  LOP3.LUT P0, RZ, R76, 0x60, RZ, 0xc0, !PT ;  /* 0x000000604cff7812 */ /* 0x000fe2000780c0ff */
[----:B------:R-:W-:Y:S05]  /*8040*/  WARPSYNC.ALL ;  /* 0x0000000000007948 */ /* 0x000fea0003800000 */
[----:B------:R-:W-:Y:S01]  /*8050*/  R2UR UR4, R2 ;  /* 0x00000000020472ca */ /* 0x000fe200000e0000 */
[----:B------:R-:W-:Y:S01]  /*8060*/  BSSY.RECONVERGENT B0, `(.L_x_150) ;  /* 0x000009f000007945 */ /* 0x000fe20003800200 */
[-C--:B---3--:R-:W-:Y:S02]  /*8070*/  F2FP.F16.E5M2.UNPACK_B R2, R16.reuse ;  /* 0x00000010ff02723e */ /* 0x088fe400020004ff */
[----:B------:R-:W-:Y:S02]  /*8080*/  F2FP.F16.E5M2.UNPACK_B R16, R16.H1 ;  /* 0x00000010ff10723e */ /* 0x000fe400030004ff */
[----:B------:R-:W-:Y:S01]  /*8090*/  R2UR UR5, R22 ;  /* 0x00000000160572ca */ /* 0x000fe200000e0000 */
[----:B------:R-:W-:Y:S01]  /*80a0*/  HADD2.F32 R0, -RZ, R2.H0_H0 ;  /* 0x20000002ff007230 */ /* 0x000fe20000004100 */
[-C--:B------:R-:W-:Y:S01]  /*80b0*/  F2FP.F16.E5M2.UNPACK_B R42, R17.reuse ;  /* 0x00000011ff2a723e */ /* 0x080fe200020004ff */
[--C-:B------:R-:W-:Y:S01]  /*80c0*/  HADD2.F32 R3, -RZ, R16.reuse.H0_H0 ;  /* 0x20000010ff037230 */ /* 0x100fe20000004100 */
[----:B------:R-:W-:Y:S01]  /*80d0*/  F2FP.F16.E5M2.UNPACK_B R44, R17.H1 ;  /* 0x00000011ff2c723e */ /* 0x000fe200030004ff */
[----:B------:R-:W-:Y:S01]  /*80e0*/  HADD2.F32 R40, -RZ, R16.H1_H1 ;  /* 0x30000010ff287230 */ /* 0x000fe20000004100 */
[-C--:B------:R-:W-:Y:S01]  /*80f0*/  F2FP.F16.E5M2.UNPACK_B R46, R18.reuse ;  /* 0x00000012ff2e723e */ /* 0x080fe200020004ff */
[----:B------:R-:W-:Y:S01]  /*8100*/  HADD2.F32 R2, -RZ, R2.H1_H1 ;  /* 0x30000002ff027230 */ /* 0x000fe20000004100 */
[----:B------:R-:W-:Y:S01]  /*8110*/  F2FP.F16.E5M2.UNPACK_B R48, R18.H1 ;  /* 0x00000012ff30723e */ /* 0x000fe200030004ff */
[--C-:B------:R-:W-:Y:S01]  /*8120*/  HADD2.F32 R41, -RZ, R42.reuse.H0_H0 ;  /* 0x2000002aff297230 */ /* 0x100fe20000004100 */
[-C--:B------:R-:W-:Y:S01]  /*8130*/  F2FP.F16.E5M2.UNPACK_B R50, R19.reuse ;  /* 0x00000013ff32723e */ /* 0x080fe200020004ff */
[----:B------:R-:W-:Y:S01]  /*8140*/  HADD2.F32 R42, -RZ, R42.H1_H1 ;  /* 0x3000002aff2a7230 */ /* 0x000fe20000004100 */
[----:B------:R-:W-:Y:S01]  /*8150*/  F2FP.F16.E5M2.UNPACK_B R52, R19.H1 ;  /* 0x00000013ff34723e */ /* 0x000fe200030004ff */
[----:B------:R-:W-:Y:S01]  /*8160*/  HADD2.F32 R43, -RZ, R44.H0_H0 ;  /* 0x2000002cff2b7230 */ /* 0x000fe20000004100 */
[----:B------:R-:W-:Y:S01]  /*8170*/  LDTM.16dp32bit_t0_t15.x32 R4, tmem[UR4] ;  /* 0x00000004000479ee */ /* 0x000fe20008a80000 */
[----:B------:R-:W1:Y:S01]  /*8180*/  LDTM.16dp32bit_t16_t31.x32 R4, tmem[UR4+0x20] ;  /* 0x00002004000479ee */ /* 0x000e620008aa0000 */
[----:B------:R-:W-:Y:S01]  /*8190*/  NOP ;  /* 0x0000000000007918 */ /* 0x000fe20000000000 */
[----:B------:R-:W-:Y:S01]  /*81a0*/  UIADD3 UR4, UPT, UPT, UR5, 0x3c0, URZ ;  /* 0x000003c005047890 */ /* 0x000fe2000fffe0ff */
[--C-:B------:R-:W-:Y:S01]  /*81b0*/  HADD2.F32 R45, -RZ, R46.reuse.H0_H0 ;  /* 0x2000002eff2d7230 */ /* 0x100fe20000004100 */
[----:B------:R-:W-:Y:S01]  /*81c0*/  F2FP.F16.E5M2.UNPACK_B R54, R64 ;  /* 0x00000040ff36723e */ /* 0x000fe200020004ff */
[----:B------:R-:W-:Y:S01]  /*81d0*/  HADD2.F32 R46, -RZ, R46.H1_H1 ;  /* 0x3000002eff2e7230 */ /* 0x000fe20000004100 */
[----:B------:R-:W-:Y:S01]  /*81e0*/  UPRMT UR4, UR48, 0x654, UR4 ;  /* 0x0000065430047896 */ /* 0x000fe20008000004 */
[--C-:B------:R-:W-:Y:S01]  /*81f0*/  HADD2.F32 R49, -RZ, R50.reuse.H0_H0 ;  /* 0x20000032ff317230 */ /* 0x100fe20000004100 */
[-C--:B------:R-:W-:Y:S01]  /*8200*/  F2FP.F16.E5M2.UNPACK_B R58, R65.reuse ;  /* 0x00000041ff3a723e */ /* 0x080fe200020004ff */
[----:B------:R-:W-:Y:S01]  /*8210*/  HADD2.F32 R50, -RZ, R50.H1_H1 ;  /* 0x30000032ff327230 */ /* 0x000fe20000004100 */
[----:B------:R-:W-:Y:S01]  /*8220*/  F2FP.F16.E5M2.UNPACK_B R62, R66 ;  /* 0x00000042ff3e723e */ /* 0x000fe200020004ff */
[--C-:B------:R-:W-:Y:S01]  /*8230*/  HADD2.F32 R53, -RZ, R54.reuse.H0_H0 ;  /* 0x20000036ff357230 */ /* 0x100fe20000004100 */
[----:B------:R-:W-:Y:S01]  /*8240*/  F2FP.F16.E5M2.UNPACK_B R56, R64.H1 ;  /* 0x00000040ff38723e */ /* 0x000fe200030004ff */
[----:B------:R-:W-:Y:S01]  /*8250*/  HADD2.F32 R54, -RZ, R54.H1_H1 ;  /* 0x30000036ff367230 */ /* 0x000fe20000004100 */
[----:B------:R-:W-:Y:S01]  /*8260*/  F2FP.F16.E5M2.UNPACK_B R60, R65.H1 ;  /* 0x00000041ff3c723e */ /* 0x000fe200030004ff */
[----:B-1----:R-:W-:Y:S01]  /*8270*/  SYNCS.ARRIVE.TRANS64.RED.A1T0 RZ, [UR4], RZ ;  /* 0x000000ffffff79a7 */ /* 0x002fe20008100404 */
[--C-:B------:R-:W-:Y:S01]  /*8280*/  HADD2.F32 R57, -RZ, R58.reuse.H0_H0 ;  /* 0x2000003aff397230 */ /* 0x100fe20000004100 */
[-C--:B------:R-:W-:Y:S01]  /*8290*/  F2FP.F16.E5M2.UNPACK_B R65, R67.reuse ;  /* 0x00000043ff41723e */ /* 0x080fe200020004ff */
[----:B------:R-:W-:Y:S01]  /*82a0*/  HADD2.F32 R58, -RZ, R58.H1_H1 ;  /* 0x3000003aff3a7230 */ /* 0x000fe20000004100 */
[----:B------:R-:W-:Y:S01]  /*82b0*/  F2FP.F16.E5M2.UNPACK_B R64, R66.H1 ;  /* 0x00000042ff40723e */ /* 0x000fe200030004ff */
[--C-:B------:R-:W-:Y:S01]  /*82c0*/  HADD2.F32 R61, -RZ, R62.reuse.H0_H0 ;  /* 0x2000003eff3d7230 */ /* 0x100fe20000004100 */
[----:B------:R-:W-:Y:S01]  /*82d0*/  F2FP.F16.E5M2.UNPACK_B R67, R67.H1 ;  /* 0x00000043ff43723e */ /* 0x000fe200030004ff */
[----:B------:R-:W-:Y:S01]  /*82e0*/  HADD2.F32 R62, -RZ, R62.H1_H1 ;  /* 0x3000003eff3e7230 */ /* 0x000fe20000004100 */
[----:B------:R-:W-:Y:S01]  /*82f0*/  IADD3 R36, PT, PT, R36, 0x1, RZ ;  /* 0x0000000124247810 */ /* 0x000fe20007ffe0ff */
[C---:B----4-:R-:W-:Y:S01]  /*8300*/  FMUL R4, R38.reuse, R4 ;  /* 0x0000000426047220 */ /* 0x050fe20000400000 */
[C---:B------:R-:W-:Y:S01]  /*8310*/  FMUL R5, R38.reuse, R5 ;  /* 0x0000000526057220 */ /* 0x040fe20000400000 */
[C---:B------:R-:W-:Y:S01]  /*8320*/  FMUL R8, R38.reuse, R8 ;  /* 0x0000000826087220 */ /* 0x040fe20000400000 */
[C---:B------:R-:W-:Y:S01]  /*8330*/  FMUL R9, R38.reuse, R9 ;  /* 0x0000000926097220 */ /* 0x040fe20000400000 */
[C---:B------:R-:W-:Y:S01]  /*8340*/  FFMA R4, R39.reuse, R0, R4 ;  /* 0x0000000027047223 */ /* 0x040fe20000000004 */
[C---:B------:R-:W-:Y:S01]  /*8350*/  FFMA R5, R39.reuse, R2, R5 ;  /* 0x0000000227057223 */ /* 0x040fe20000000005 */
[C---:B------:R-:W-:Y:S01]  /*8360*/  FMUL R12, R38.reuse, R12 ;  /* 0x0000000c260c7220 */ /* 0x040fe20000400000 */
        /* <DEDUP_REMOVED lines=10> */
[----:B------:R-:W-:Y:S02]  /*8410*/  HADD2.F32 R44, -RZ, R44.H1_H1 ;  /* 0x3000002cff2c7230 */ /* 0x000fe40000004100 */
[C---:B------:R-:W-:Y:S01]  /*8420*/  FMUL R10, R38.reuse, R10 ;  /* 0x0000000a260a7220 */ /* 0x040fe20000400000 */
[C---:B------:R-:W-:Y:S01]  /*8430*/  FFMA R6, R39.reuse, R3, R6 ;  /* 0x0000000327067223 */ /* 0x040fe20000000006 */
[C---:B------:R-:W-:Y:S01]  /*8440*/  FFMA R7, R39.reuse, R40, R7 ;  /* 0x0000002827077223 */ /* 0x040fe20000000007 */
[C---:B------:R-:W-:Y:S01]  /*8450*/  FFMA R8, R39.reuse, R41, R8 ;  /* 0x0000002927087223 */ /* 0x040fe20000000008 */
[C---:B------:R-:W-:Y:S01]  /*8460*/  FFMA R9, R39.reuse, R42, R9 ;  /* 0x0000002a27097223 */ /* 0x040fe20000000009 */
[----:B------:R-:W-:Y:S01]  /*8470*/  FFMA R10, R39, R43, R10 ;  /* 0x0000002b270a7223 */ /* 0x000fe2000000000a */
[--C-:B------:R-:W-:Y:S01]  /*8480*/  HADD2.F32 R40, -RZ, R65.reuse.H0_H0 ;  /* 0x20000041ff287230 */ /* 0x100fe20000004100 */
[----:B------:R-:W-:Y:S01]  /*8490*/  F2FP.SATFINITE.E5M2.F32.PACK_AB_MERGE_C R86, R7, R6, RZ ;  /* 0x000000060756723e */ /* 0x000fe200048060ff */
[C---:B------:R-:W-:Y:S01]  /*84a0*/  FMUL R7, R38.reuse, R24 ;  /* 0x0000001826077220 */ /* 0x040fe20000400000 */
[C---:B------:R-:W-:Y:S01]  /*84b0*/  FMUL R24, R38.reuse, R29 ;  /* 0x0000001d26187220 */ /* 0x040fe20000400000 */
[C---:B------:R-:W-:Y:S01]  /*84c0*/  FMUL R29, R38.reuse, R34 ;  /* 0x00000022261d7220 */ /* 0x040fe20000400000 */
[----:B------:R-:W-:Y:S02]  /*84d0*/  HADD2.F32 R65, -RZ, R65.H1_H1 ;  /* 0x30000041ff417230 */ /* 0x000fe40000004100 */
[C---:B------:R-:W-:Y:S01]  /*84e0*/  FMUL R11, R38.reuse, R11 ;  /* 0x0000000b260b7220 */ /* 0x040fe20000400000 */
[--C-:B------:R-:W-:Y:S02]  /*84f0*/  HADD2.F32 R47, -RZ, R48.reuse.H0_H0 ;  /* 0x20000030ff2f7230 */ /* 0x100fe40000004100 */
[C---:B------:R-:W-:Y:S01]  /*8500*/  FMUL R14, R38.reuse, R14 ;  /* 0x0000000e260e7220 */ /* 0x040fe20000400000 */
[----:B------:R-:W-:Y:S02]  /*8510*/  HADD2.F32 R48, -RZ, R48.H1_H1 ;  /* 0x30000030ff307230 */ /* 0x000fe40000004100 */
[C---:B------:R-:W-:Y:S01]  /*8520*/  FFMA R11, R39.reuse, R44, R11 ;  /* 0x0000002c270b7223 */ /* 0x040fe2000000000b */
[C---:B------:R-:W-:Y:S01]  /*8530*/  FFMA R12, R39.reuse, R45, R12 ;  /* 0x0000002d270c7223 */ /* 0x040fe2000000000c */
[C---:B------:R-:W-:Y:S01]  /*8540*/  FFMA R13, R39.reuse, R46, R13 ;  /* 0x0000002e270d7223 */ /* 0x040fe2000000000d */
[----:B------:R-:W-:Y:S01]  /*8550*/  FFMA R14, R39, R47, R14 ;  /* 0x0000002f270e7223 */ /* 0x000fe2000000000e */
[C---:B------:R-:W-:Y:S01]  /*8560*/  FMUL R15, R38.reuse, R15 ;  /* 0x0000000f260f7220 */ /* 0x040fe20000400000 */
[--C-:B------:R-:W-:Y:S01]  /*8570*/  HADD2.F32 R51, -RZ, R52.reuse.H0_H0 ;  /* 0x20000034ff337230 */ /* 0x100fe20000004100 */
[----:B------:R-:W-:Y:S01]  /*8580*/  F2FP.SATFINITE.E5M2.F32.PACK_AB_MERGE_C R10, R11, R10, RZ ;  /* 0x0000000a0b0a723e */ /* 0x000fe200048060ff */
[----:B------:R-:W-:Y:S02]  /*8590*/  HADD2.F32 R52, -RZ, R52.H1_H1 ;  /* 0x30000034ff347230 */ /* 0x000fe40000004100 */
[C---:B------:R-:W-:Y:S01]  /*85a0*/  FFMA R15, R39.reuse, R48, R15 ;  /* 0x00000030270f7223 */ /* 0x040fe2000000000f */
[C---:B------:R-:W-:Y:S01]  /*85b0*/  FFMA R16, R39.reuse, R49, R16 ;  /* 0x0000003127107223 */ /* 0x040fe20000000010 */
[C---:B------:R-:W-:Y:S01]  /*85c0*/  FFMA R17, R39.reuse, R50, R17 ;  /* 0x0000003227117223 */ /* 0x040fe20000000011 */
[C---:B------:R-:W-:Y:S01]  /*85d0*/  FMUL R18, R38.reuse, R18 ;  /* 0x0000001226127220 */ /* 0x040fe20000400000 */
[C---:B------:R-:W-:Y:S01]  /*85e0*/  FMUL R19, R38.reuse, R19 ;  /* 0x0000001326137220 */ /* 0x040fe20000400000 */
[--C-:B------:R-:W-:Y:S02]  /*85f0*/  HADD2.F32 R55, -RZ, R56.reuse.H0_H0 ;  /* 0x20000038ff377230 */ /* 0x100fe40000004100 */
[C---:B------:R-:W-:Y:S01]  /*8600*/  FMUL R3, R38.reuse, R22 ;  /* 0x0000001626037220 */ /* 0x040fe20000400000 */
[C---:B------:R-:W-:Y:S01]  /*8610*/  FFMA R18, R39.reuse, R51, R18 ;  /* 0x0000003327127223 */ /* 0x040fe20000000012 */
[----:B------:R-:W-:Y:S02]  /*8620*/  HADD2.F32 R56, -RZ, R56.H1_H1 ;  /* 0x30000038ff387230 */ /* 0x000fe40000004100 */
[C---:B------:R-:W-:Y:S01]  /*8630*/  FFMA R19, R39.reuse, R52, R19 ;  /* 0x0000003427137223 */ /* 0x040fe20000000013 */
[C---:B------:R-:W-:Y:S01]  /*8640*/  FMUL R6, R38.reuse, R23 ;  /* 0x0000001726067220 */ /* 0x040fe20000400000 */
[C---:B------:R-:W-:Y:S01]  /*8650*/  FFMA R0, R39.reuse, R53, R0 ;  /* 0x0000003527007223 */ /* 0x040fe20000000000 */
[C---:B------:R-:W-:Y:S01]  /*8660*/  FFMA R2, R39.reuse, R54, R2 ;  /* 0x0000003627027223 */ /* 0x040fe20000000002 */
[--C-:B------:R-:W-:Y:S02]  /*8670*/  HADD2.F32 R59, -RZ, R60.reuse.H0_H0 ;  /* 0x2000003cff3b7230 */ /* 0x100fe40000004100 */
[C---:B------:R-:W-:Y:S01]  /*8680*/  FFMA R3, R39.reuse, R55, R3 ;  /* 0x0000003727037223 */ /* 0x040fe20000000003 */
[----:B------:R-:W-:Y:S02]  /*8690*/  HADD2.F32 R60, -RZ, R60.H1_H1 ;  /* 0x3000003cff3c7230 */ /* 0x000fe40000004100 */
[C---:B------:R-:W-:Y:S01]  /*86a0*/  FMUL R21, R38.reuse, R26 ;  /* 0x0000001a26157220 */ /* 0x040fe20000400000 */
[C---:B------:R-:W-:Y:S01]  /*86b0*/  FMUL R22, R38.reuse, R27 ;  /* 0x0000001b26167220 */ /* 0x040fe20000400000 */
[C---:B------:R-:W-:Y:S01]  /*86c0*/  FFMA R6, R39.reuse, R56, R6 ;  /* 0x0000003827067223 */ /* 0x040fe20000000006 */
[C---:B------:R-:W-:Y:S01]  /*86d0*/  FFMA R7, R39.reuse, R57, R7 ;  /* 0x0000003927077223 */ /* 0x040fe20000000007 */
[C---:B------:R-:W-:Y:S01]  /*86e0*/  FMUL R23, R38.reuse, R28 ;  /* 0x0000001c26177220 */ /* 0x040fe20000400000 */
[C---:B------:R-:W-:Y:S01]  /*86f0*/  FFMA R20, R39.reuse, R58, R20 ;  /* 0x0000003a27147223 */ /* 0x040fe20000000014 */
[--C-:B------:R-:W-:Y:S02]  /*8700*/  HADD2.F32 R63, -RZ, R64.reuse.H0_H0 ;  /* 0x20000040ff3f7230 */ /* 0x100fe40000004100 */
[C---:B------:R-:W-:Y:S01]  /*8710*/  FFMA R21, R39.reuse, R59, R21 ;  /* 0x0000003b27157223 */ /* 0x040fe20000000015 */
[----:B------:R-:W-:Y:S02]  /*8720*/  HADD2.F32 R64, -RZ, R64.H1_H1 ;  /* 0x30000040ff407230 */ /* 0x000fe40000004100 */
[C---:B------:R-:W-:Y:S01]  /*8730*/  FFMA R22, R39.reuse, R60, R22 ;  /* 0x0000003c27167223 */ /* 0x040fe20000000016 */
[C---:B------:R-:W-:Y:S01]  /*8740*/  FMUL R26, R38.reuse, R31 ;  /* 0x0000001f261a7220 */ /* 0x040fe20000400000 */
[C---:B------:R-:W-:Y:S01]  /*8750*/  FMUL R27, R38.reuse, R32 ;  /* 0x00000020261b7220 */ /* 0x040fe20000400000 */
[C---:B------:R-:W-:Y:S01]  /*8760*/  FFMA R23, R39.reuse, R61, R23 ;  /* 0x0000003d27177223 */ /* 0x040fe20000000017 */
[----:B------:R-:W-:Y:S01]  /*8770*/  FMUL R28, R38, R33 ;  /* 0x00000021261c7220 */ /* 0x000fe20000400000 */
[C---:B------:R-:W-:Y:S01]  /*8780*/  FFMA R24, R39.reuse, R62, R24 ;  /* 0x0000003e27187223 */ /* 0x040fe20000000018 */
[--C-:B------:R-:W-:Y:S02]  /*8790*/  HADD2.F32 R66, -RZ, R67.reuse.H0_H0 ;  /* 0x20000043ff427230 */ /* 0x100fe40000004100 */
[C---:B------:R-:W-:Y:S01]  /*87a0*/  FFMA R25, R39.reuse, R63, R25 ;  /* 0x0000003f27197223 */ /* 0x040fe20000000019 */
[----:B------:R-:W-:Y:S02]  /*87b0*/  HADD2.F32 R67, -RZ, R67.H1_H1 ;  /* 0x30000043ff437230 */ /* 0x000fe40000004100 */
[----:B------:R-:W-:Y:S01]  /*87c0*/  FFMA R26, R39, R64, R26 ;  /* 0x00000040271a7223 */ /* 0x000fe2000000001a */
[----:B------:R-:W-:Y:S01]  /*87d0*/  F2FP.SATFINITE.E5M2.F32.PACK_AB_MERGE_C R14, R15, R14, RZ ;  /* 0x0000000e0f0e723e */ /* 0x000fe200048060ff */
[----:B------:R-:W-:Y:S01]  /*87e0*/  FFMA R27, R39, R40, R27 ;  /* 0x00000028271b7223 */ /* 0x000fe2000000001b */
[----:B------:R-:W-:Y:S01]  /*87f0*/  F2FP.SATFINITE.E5M2.F32.PACK_AB_MERGE_C R18, R19, R18, RZ ;  /* 0x000000121312723e */ /* 0x000fe200048060ff */
[C---:B------:R-:W-:Y:S01]  /*8800*/  FFMA R28, R39.reuse, R65, R28 ;  /* 0x00000041271c7223 */ /* 0x040fe2000000001c */
[C---:B------:R-:W-:Y:S01]  /*8810*/  FFMA R29, R39.reuse, R66, R29 ;  /* 0x00000042271d7223 */ /* 0x040fe2000000001d */
[----:B------:R-:W-:Y:S01]  /*8820*/  FFMA R30, R39, R67, R30 ;  /* 0x00000043271e7223 */ /* 0x000fe2000000001e */
[----:B------:R-:W-:Y:S02]  /*8830*/  F2FP.SATFINITE.E5M2.F32.PACK_AB_MERGE_C R32, R5, R4, R86 ;  /* 0x000000040520723e */ /* 0x000fe40004806056 */
[----:B------:R-:W-:Y:S02]  /*8840*/  F2FP.SATFINITE.E5M2.F32.PACK_AB_MERGE_C R33, R9, R8, R10 ;  /* 0x000000080921723e */ /* 0x000fe4000480600a */
[----:B------:R-:W-:Y:S02]  /*8850*/  F2FP.SATFINITE.E5M2.F32.PACK_AB_MERGE_C R34, R13, R12, R14 ;  /* 0x0000000c0d22723e */ /* 0x000fe4000480600e */
[----:B------:R-:W-:Y:S02]  /*8860*/  F2FP.SATFINITE.E5M2.F32.PACK_AB_MERGE_C R35, R17, R16, R18 ;  /* 0x000000101123723e */ /* 0x000fe40004806012 */
[----:B------:R-:W-:Y:S02]  /*8870*/  F2FP.SATFINITE.E5M2.F32.PACK_AB_MERGE_C R3, R6, R3, RZ ;  /* 0x000000030603723e */ /* 0x000fe400048060ff */
[----:B------:R-:W-:Y:S01]  /*8880*/  F2FP.SATFINITE.E5M2.F32.PACK_AB_MERGE_C R5, R22, R21, RZ ;  /* 0x000000151605723e */ /* 0x000fe200048060ff */
[----:B------:R1:W-:Y:S01]  /*8890*/  STS.128 [R78+UR44+0x1600], R32 ;  /* 0x001600204e007988 */ /* 0x0003e20008000c2c */
[----:B------:R-:W-:Y:S02]  /*88a0*/  F2FP.SATFINITE.E5M2.F32.PACK_AB_MERGE_C R6, R26, R25, RZ ;  /* 0x000000191a06723e */ /* 0x000fe400048060ff */
[----:B------:R-:W-:Y:S02]  /*88b0*/  F2FP.SATFINITE.E5M2.F32.PACK_AB_MERGE_C R29, R30, R29, RZ ;  /* 0x0000001d1e1d723e */ /* 0x000fe400048060ff */
[----:B------:R-:W-:Y:S02]  /*88c0*/  F2FP.SATFINITE.E5M2.F32.PACK_AB_MERGE_C R5, R20, R7, R5 ;  /* 0x000000071405723e */ /* 0x000fe40004806005 */
[----:B------:R-:W-:Y:S02]  /*88d0*/  F2FP.SATFINITE.E5M2.F32.PACK_AB_MERGE_C R4, R2, R0, R3 ;  /* 0x000000000204723e */ /* 0x000fe40004806003 */
[----:B------:R-:W-:Y:S02]  /*88e0*/  F2FP.SATFINITE.E5M2.F32.PACK_AB_MERGE_C R6, R24, R23, R6 ;  /* 0x000000171806723e */ /* 0x000fe40004806006 */
[----:B------:R-:W-:Y:S05]  /*88f0*/  F2FP.SATFINITE.E5M2.F32.PACK_AB_MERGE_C R7, R28, R27, R29 ;  /* 0x0000001b1c07723e */ /* 0x000fea000480601d */
[----:B------:R1:W-:Y:S01]  /*8900*/  STS.128 [R77+0x1010], R4 ;  /* 0x001010044d007388 */ /* 0x0003e20000000c00 */
[----:B------:R-:W-:Y:S01]  /*8910*/  @!PT LDS RZ, [RZ] ;  /* 0x00000000fffff984 */ /* 0x000fe20000000800 */
[----:B------:R-:W-:Y:S01]  /*8920*/  @!PT LDS RZ, [RZ] ;  /* 0x00000000fffff984 */ /* 0x000fe20000000800 */
[----:B------:R-:W-:Y:S01]  /*8930*/  @!PT LDS RZ, [RZ] ;  /* 0x00000000fffff984 */ /* 0x000fe20000000800 */
[----:B------:R-:W-:Y:S01]  /*8940*/  @!PT LDS RZ, [RZ] ;  /* 0x00000000fffff984 */ /* 0x000fe20000000800 */
[----:B------:R3:W-:Y:S07]  /*8950*/  MEMBAR.ALL.CTA ;  /* 0x0000000000007992 */ /* 0x0007ee0000008000 */
[----:B---3--:R-:W3:Y:S02]  /*8960*/  FENCE.VIEW.ASYNC.S ;  /* 0x00000000000073c6 */ /* 0x008ee40000000000 */
[----:B---3--:R-:W-:Y:S06]  /*8970*/  BAR.SYNC.DEFER_BLOCKING 0x1, 0x80 ;  /* 0x0042000000007b1d */ /* 0x008fec0000010000 */
[----:B------:R-:W-:Y:S05]  /*8980*/  @P0 BRA `(.L_x_151) ;  /* 0x0000000000300947 */ /* 0x000fea0003800000 */
[----:B------:R-:W-:Y:S02]  /*8990*/  UIADD3 UR4, UPT, UPT, UR44, 0x1600, URZ ;  /* 0x000016002c047890 */ /* 0x000fe4000fffe0ff */
[----:B------:R-:W-:Y:S02]  /*89a0*/  USHF.L.U32 UR9, UR45, 0x6, URZ ;  /* 0x000000062d097899 */ /* 0x000fe400080006ff */
[----:B------:R-:W-:Y:S02]  /*89b0*/  USHF.L.U32 UR10, UR46, 0x6, URZ ;  /* 0x000000062e0a7899 */ /* 0x000fe400080006ff */
[----:B------:R-:W-:Y:S01]  /*89c0*/  MOV R85, UR4 ;  /* 0x0000000400557c02 */ /* 0x000fe20008000f00 */
[----:B------:R-:W-:Y:S01]  /*89d0*/  UIADD3 UR4, UP0, UPT, UR62, 0x680, URZ ;  /* 0x000006803e047890 */ /* 0x000fe2000ff1e0ff */
[----:B------:R-:W-:Y:S02]  /*89e0*/  UMOV UR11, UR36 ;  /* 0x00000024000b7c82 */ /* 0x000fe40008000000 */
[----:B------:R-:W-:Y:S01]  /*89f0*/  R2UR UR8, R85 ;  /* 0x00000000550872ca */ /* 0x000fe200000e0000 */
[----:B------:R-:W-:Y:S11]  /*8a00*/  UIADD3.X UR5, UPT, UPT, URZ, UR63, URZ, UP0, !UPT ;  /* 0x0000003fff057290 */ /* 0x000ff600087fe4ff */
[----:B------:R-:W-:Y:S01]  /*8a10*/  @!UPT UIADD3 URZ, UPT, UPT, URZ, URZ, URZ ;  /* 0x000000fffffff290 */ /* 0x000fe2000fffe0ff */
[----:B------:R3:W-:Y:S01]  /*8a20*/  UTMASTG.3D [UR8], [UR4] ;  /* 0x00000008040073b5 */ /* 0x0007e20008010000 */
[----:B------:R0:W-:Y:S01]  /*8a30*/  UTMACMDFLUSH ;  /* 0x00000000000079b7 */ /* 0x0001e20000000000 */
[----:B---3--:R-:W-:Y:S04]  /*8a40*/  DEPBAR.LE SB0, 0x0 ;  /* 0x000080000000791a */ /* 0x008fe80000000000 */
.L_x_151:
[----:B------:R-:W-:Y:S05]  /*8a50*/  BSYNC.RECONVERGENT B0 ;  /* 0x0000000000007941 */ /* 0x000fea0003800200 */
.L_x_150:
[----:B------:R-:W-:Y:S01]  /*8a60*/  BAR.SYNC.DEFER_BLOCKING 0x1, 0x80 ;  /* 0x0042000000007b1d */ /* 0x000fe20000010000 */
[----:B------:R-:W-:Y:S01]  /*8a70*/  ISETP.NE.AND P0, PT, R81, 0x2, PT ;  /* 0x000000025100780c */ /* 0x000fe20003f05270 */
[----:B------:R-:W-:Y:S01]  /*8a80*/  UISETP.NE.AND UP0, UPT, UR47, URZ, UPT ;  /* 0x000000ff2f00728c */ /* 0x000fe2000bf05270 */
[----:B------:R-:W-:Y:S01]  /*8a90*/  ISETP.NE.AND P1, PT, R36, 0x4, PT ;  /* 0x000000042400780c */ /* 0x000fe20003f25270 */
[----:B------:R-:W-:Y:S01]  /*8aa0*/  UIADD3 UR45, UPT, UPT, UR37, UR60, URZ ;  /* 0x0000003c252d7290 */ /* 0x000fe2000fffe0ff */
[----:B------:R-:W-:Y:S01]  /*8ab0*/  SEL R2, RZ, 0x1, P0 ;  /* 0x00000001ff027807 */ /* 0x000fe20000000000 */
[----:B------:R-:W-:Y:S01]  /*8ac0*/  UIADD3 UR46, UPT, UPT, UR38, UR57, URZ ;  /* 0x00000039262e7290 */ /* 0x000fe2000fffe0ff */
[----:B------:R-:W-:Y:S02]  /*8ad0*/  SEL R0, RZ, 0x1, P1 ;  /* 0x00000001ff007807 */ /* 0x000fe40000800000 */
[----:B------:R-:W-:Y:S02]  /*8ae0*/  LOP3.LUT R83, R83, R2, RZ, 0x3c, !PT ;  /* 0x0000000253537212 */ /* 0x000fe400078e3cff */
[----:B------:R-:W-:Y:S02]  /*8af0*/  LOP3.LUT R84, R84, R0, RZ, 0x3c, !PT ;  /* 0x0000000054547212 */ /* 0x000fe400078e3cff */
[----:B------:R-:W-:Y:S02]  /*8b00*/  SEL R81, R81, RZ, P0 ;  /* 0x000000ff51517207 */ /* 0x000fe40000000000 */
[----:B------:R-:W-:Y:S01]  /*8b10*/  SEL R36, R36, RZ, P1 ;  /* 0x000000ff24247207 */ /* 0x000fe20000800000 */
[----:B------:R-:W-:Y:S01]  /*8b20*/  UMOV UR36, UR51 ;  /* 0x0000003300247c82 */ /* 0x000fe20008000000 */
[----:B------:R-:W-:Y:S05]  /*8b30*/  BRA.U UP0, `(.L_x_152) ;  /* 0xffffffe5002c7547 */ /* 0x000fea000b83ffff */
[----:B------:R-:W-:Y:S05]  /*8b40*/  EXIT ;  /* 0x000000000000794d */ /* 0x000fea0003800000 */
.L_x_25:
[----:B--2---:R2:W3:Y:S02]  /*8b50*/  SYNCS.PHASECHK.TRANS64.TRYWAIT P0, [R0+URZ+0x3f0], R2 ;  /* 0x0003f002000075a7 */ /* 0x0044e400080011ff */
[----:B---3--:R-:W-:Y:S05]  /*8b60*/  @!P0 NANOSLEEP.SYNCS 0x989680 ;  /* 0x009896800000895d */ /* 0x008fea0003900000 */
[----:B------:R-:W3:Y:S02]  /*8b70*/  @!P0 SYNCS.PHASECHK.TRANS64 P0, [R0+URZ+0x3f0], R2 ;  /* 0x0003f002000085a7 */ /* 0x000ee400080010ff */
[----:B---3--:R-:W-:Y:S05]  /*8b80*/  @!P0 BRA `(.L_x_25) ;  /* 0xfffffffc00f08947 */ /* 0x008fea000383ffff */
[----:B------:R-:W-:Y:S05]  /*8b90*/  BRA `(.L_x_153) ;  /* 0xffffff94003c7947 */ /* 0x000fea000383ffff */
.L_x_28:
[----:B-1----:R-:W-:-:S07]  /*8ba0*/  MOV R0, UR33 ;  /* 0x0000002100007c02 */ /* 0x002fce0008000f00 */
.L_x_154:
[----:B-1----:R1:W2:Y:S02]  /*8bb0*/  SYNCS.PHASECHK.TRANS64.TRYWAIT P0, [R0+URZ+0x1b0], R3 ;  /* 0x0001b003000075a7 */ /* 0x0022a400080011ff */
[----:B--2---:R-:W-:Y:S05]  /*8bc0*/  @!P0 NANOSLEEP.SYNCS 0x989680 ;  /* 0x009896800000895d */ /* 0x004fea0003900000 */
[----:B------:R-:W2:Y:S02]  /*8bd0*/  @!P0 SYNCS.PHASECHK.TRANS64 P0, [R0+URZ+0x1b0], R3 ;  /* 0x0001b003000085a7 */ /* 0x000ea400080010ff */
[----:B--2---:R-:W-:Y:S05]  /*8be0*/  @!P0 BRA `(.L_x_154) ;  /* 0xfffffffc00f08947 */ /* 0x004fea000383ffff */
[----:B------:R-:W-:Y:S05]  /*8bf0*/  BRA `(.L_x_27) ;  /* 0xffffff9400887947 */ /* 0x000fea000383ffff */
.L_x_35:
[----:B-1----:R-:W-:-:S07]  /*8c00*/  MOV R0, UR17 ;  /* 0x0000001100007c02 */ /* 0x002fce0008000f00 */
.L_x_155:
[----:B-1----:R1:W2:Y:S02]  /*8c10*/  SYNCS.PHASECHK.TRANS64.TRYWAIT P0, [R0+URZ+0x1b0], R3 ;  /* 0x0001b003000075a7 */ /* 0x0022a400080011ff */
[----:B--2---:R-:W-:Y:S05]  /*8c20*/  @!P0 NANOSLEEP.SYNCS 0x989680 ;  /* 0x009896800000895d */ /* 0x004fea0003900000 */
[----:B------:R-:W2:Y:S02]  /*8c30*/  @!P0 SYNCS.PHASECHK.TRANS64 P0, [R0+URZ+0x1b0], R3 ;  /* 0x0001b003000085a7 */ /* 0x000ea400080010ff */
[----:B--2---:R-:W-:Y:S05]  /*8c40*/  @!P0 BRA `(.L_x_155) ;  /* 0xfffffffc00f08947 */ /* 0x004fea000383ffff */
[----:B------:R-:W-:Y:S05]  /*8c50*/  BRA `(.L_x_34) ;  /* 0xffffff98004c7947 */ /* 0x000fea000383ffff */
.L_x_40:
[----:B-1----:R1:W2:Y:S02]  /*8c60*/  SYNCS.PHASECHK.TRANS64.TRYWAIT P0, [R3+URZ+0x380], R0 ;  /* 0x00038000030075a7 */ /* 0x0022a400080011ff */
[----:B--2---:R-:W-:Y:S05]  /*8c70*/  @!P0 NANOSLEEP.SYNCS 0x989680 ;  /* 0x009896800000895d */ /* 0x004fea0003900000 */
[----:B------:R-:W2:Y:S02]  /*8c80*/  @!P0 SYNCS.PHASECHK.TRANS64 P0, [R3+URZ+0x380], R0 ;  /* 0x00038000030085a7 */ /* 0x000ea400080010ff */
[----:B--2---:R-:W-:Y:S05]  /*8c90*/  @!P0 BRA `(.L_x_40) ;  /* 0xfffffffc00f08947 */ /* 0x004fea000383ffff */
[----:B------:R-:W-:Y:S05]  /*8ca0*/  BRA `(.L_x_156) ;  /* 0xffffff9800f87947 */ /* 0x000fea000383ffff */
.L_x_44:
[----:B------:R-:W-:-:S07]  /*8cb0*/  MOV R0, UR4 ;  /* 0x0000000400007c02 */ /* 0x000fce0008000f00 */
.L_x_157:
[----:B-1----:R1:W2:Y:S02]  /*8cc0*/  SYNCS.PHASECHK.TRANS64.TRYWAIT P0, [R0+URZ], R2 ;  /* 0x00000002000075a7 */ /* 0x0022a400080011ff */
[----:B--2---:R-:W-:Y:S05]  /*8cd0*/  @!P0 NANOSLEEP.SYNCS 0x989680 ;  /* 0x009896800000895d */ /* 0x004fea0003900000 */
[----:B------:R-:W2:Y:S02]  /*8ce0*/  @!P0 SYNCS.PHASECHK.TRANS64 P0, [R0+URZ], R2 ;  /* 0x00000002000085a7 */ /* 0x000ea400080010ff */
[----:B--2---:R-:W-:Y:S05]  /*8cf0*/  @!P0 BRA `(.L_x_157) ;  /* 0xfffffffc00f08947 */ /* 0x004fea000383ffff */
[----:B------:R-:W-:Y:S05]  /*8d00*/  BRA `(.L_x_158) ;  /* 0xffffffa0009c7947 */ /* 0x000fea000383ffff */
.L_x_45:
[----:B------:R-:W-:-:S07]  /*8d10*/  MOV R0, UR5 ;  /* 0x0000000500007c02 */ /* 0x000fce0008000f00 */
.L_x_159:
[----:B-1----:R1:W2:Y:S02]  /*8d20*/  SYNCS.PHASECHK.TRANS64.TRYWAIT P0, [R0+URZ], R3 ;  /* 0x00000003000075a7 */ /* 0x0022a400080011ff */
[----:B--2---:R-:W-:Y:S05]  /*8d30*/  @!P0 NANOSLEEP.SYNCS 0x989680 ;  /* 0x009896800000895d */ /* 0x004fea0003900000 */
[----:B------:R-:W2:Y:S02]  /*8d40*/  @!P0 SYNCS.PHASECHK.TRANS64 P0, [R0+URZ], R3 ;  /* 0x00000003000085a7 */ /* 0x000ea400080010ff */
[----:B--2---:R-:W-:Y:S05]  /*8d50*/  @!P0 BRA `(.L_x_159) ;  /* 0xfffffffc00f08947 */ /* 0x004fea000383ffff */
[----:B------:R-:W-:Y:S05]  /*8d60*/  BRA `(.L_x_160) ;  /* 0xffffffa000a87947 */ /* 0x000fea000383ffff */
.L_x_46:
[----:B------:R-:W-:-:S07]  /*8d70*/  MOV R0, UR5 ;  /* 0x0000000500007c02 */ /* 0x000fce0008000f00 */
.L_x_161:
[----:B-1----:R1:W2:Y:S02]  /*8d80*/  SYNCS.PHASECHK.TRANS64.TRYWAIT P0, [R0+URZ], R3 ;  /* 0x00000003000075a7 */ /* 0x0022a400080011ff */
[----:B--2---:R-:W-:Y:S05]  /*8d90*/  @!P0 NANOSLEEP.SYNCS 0x989680 ;  /* 0x009896800000895d */ /* 0x004fea0003900000 */
[----:B------:R-:W2:Y:S02]  /*8da0*/  @!P0 SYNCS.PHASECHK.TRANS64 P0, [R0+URZ], R3 ;  /* 0x00000003000085a7 */ /* 0x000ea400080010ff */
[----:B--2---:R-:W-:Y:S05]  /*8db0*/  @!P0 BRA `(.L_x_161) ;  /* 0xfffffffc00f08947 */ /* 0x004fea000383ffff */
[----:B------:R-:W-:Y:S05]  /*8dc0*/  BRA `(.L_x_162) ;  /* 0xffffffa000b47947 */ /* 0x000fea000383ffff */
.L_x_47:
[----:B------:R-:W-:-:S07]  /*8dd0*/  MOV R0, UR5 ;  /* 0x0000000500007c02 */ /* 0x000fce0008000f00 */
.L_x_163:
[----:B-1----:R1:W2:Y:S02]  /*8de0*/  SYNCS.PHASECHK.TRANS64.TRYWAIT P0, [R0+URZ], R3 ;  /* 0x00000003000075a7 */ /* 0x0022a400080011ff */
[----:B--2---:R-:W-:Y:S05]  /*8df0*/  @!P0 NANOSLEEP.SYNCS 0x989680 ;  /* 0x009896800000895d */ /* 0x004fea0003900000 */
[----:B------:R-:W2:Y:S02]  /*8e00*/  @!P0 SYNCS.PHASECHK.TRANS64 P0, [R0+URZ], R3 ;  /* 0x00000003000085a7 */ /* 0x000ea400080010ff */
[----:B--2---:R-:W-:Y:S05]  /*8e10*/  @!P0 BRA `(.L_x_163) ;  /* 0xfffffffc00f08947 */ /* 0x004fea000383ffff */
[----:B------:R-:W-:Y:S05]  /*8e20*/  BRA `(.L_x_164) ;  /* 0xffffffa000c07947 */ /* 0x000fea000383ffff */
.L_x_48:
[----:B------:R-:W-:-:S07]  /*8e30*/  MOV R0, UR5 ;  /* 0x0000000500007c02 */ /* 0x000fce0008000f00 */
.L_x_165:
[----:B-1----:R1:W2:Y:S02]  /*8e40*/  SYNCS.PHASECHK.TRANS64.TRYWAIT P0, [R0+URZ], R3 ;  /* 0x00000003000075a7 */ /* 0x0022a400080011ff */
[----:B--2---:R-:W-:Y:S05]  /*8e50*/  @!P0 NANOSLEEP.SYNCS 0x989680 ;  /* 0x009896800000895d */ /* 0x004fea0003900000 */
[----:B------:R-:W2:Y:S02]  /*8e60*/  @!P0 SYNCS.PHASECHK.TRANS64 P0, [R0+URZ], R3 ;  /* 0x00000003000085a7 */ /* 0x000ea400080010ff */
[----:B--2---:R-:W-:Y:S05]  /*8e70*/  @!P0 BRA `(.L_x_165) ;  /* 0xfffffffc00f08947 */ /* 0x004fea000383ffff */
[----:B------:R-:W-:Y:S05]  /*8e80*/  BRA `(.L_x_166) ;  /* 0xffffffa000cc7947 */ /* 0x000fea000383ffff */
.L_x_49:
[----:B------:R-:W-:-:S07]  /*8e90*/  MOV R0, UR5 ;  /* 0x0000000500007c02 */ /* 0x000fce0008000f00 */
.L_x_167:
[----:B-1----:R1:W2:Y:S02]  /*8ea0*/  SYNCS.PHASECHK.TRANS64.TRYWAIT P0, [R0+URZ], R3 ;  /* 0x00000003000075a7 */ /* 0x0022a400080011ff */
[----:B--2---:R-:W-:Y:S05]  /*8eb0*/  @!P0 NANOSLEEP.SYNCS 0x989680 ;  /* 0x009896800000895d */ /* 0x004fea0003900000 */
[----:B------:R-:W2:Y:S02]  /*8ec0*/  @!P0 SYNCS.PHASECHK.TRANS64 P0, [R0+URZ], R3 ;  /* 0x00000003000085a7 */ /* 0x000ea400080010ff */
[----:B--2---:R-:W-:Y:S05]  /*8ed0*/  @!P0 BRA `(.L_x_167) ;  /* 0xfffffffc00f08947 */ /* 0x004fea000383ffff */
[----:B------:R-:W-:Y:S05]  /*8ee0*/  BRA `(.L_x_168) ;  /* 0xffffffa000d87947 */ /* 0x000fea000383ffff */
.L_x_50:
[----:B------:R-:W-:-:S07]  /*8ef0*/  MOV R0, UR5 ;  /* 0x0000000500007c02 */ /* 0x000fce0008000f00 */
.L_x_169:
[----:B-1----:R1:W2:Y:S02]  /*8f00*/  SYNCS.PHASECHK.TRANS64.TRYWAIT P0, [R0+URZ], R3 ;  /* 0x00000003000075a7 */ /* 0x0022a400080011ff */
[----:B--2---:R-:W-:Y:S05]  /*8f10*/  @!P0 NANOSLEEP.SYNCS 0x989680 ;  /* 0x009896800000895d */ /* 0x004fea0003900000 */
[----:B------:R-:W2:Y:S02]  /*8f20*/  @!P0 SYNCS.PHASECHK.TRANS64 P0, [R0+URZ], R3 ;  /* 0x00000003000085a7 */ /* 0x000ea400080010ff */
[----:B--2---:R-:W-:Y:S05]  /*8f30*/  @!P0 BRA `(.L_x_169) ;  /* 0xfffffffc00f08947 */ /* 0x004fea000383ffff */
[----:B------:R-:W-:Y:S05]  /*8f40*/  BRA `(.L_x_170) ;  /* 0xffffffa000e47947 */ /* 0x000fea000383ffff */
.L_x_51:
[----:B------:R-:W-:-:S07]  /*8f50*/  MOV R0, UR5 ;  /* 0x0000000500007c02 */ /* 0x000fce0008000f00 */
.L_x_171:
[----:B-1----:R1:W2:Y:S02]  /*8f60*/  SYNCS.PHASECHK.TRANS64.TRYWAIT P0, [R0+URZ], R3 ;  /* 0x00000003000075a7 */ /* 0x0022a400080011ff */
[----:B--2---:R-:W-:Y:S05]  /*8f70*/  @!P0 NANOSLEEP.SYNCS 0x989680 ;  /* 0x009896800000895d */ /* 0x004fea0003900000 */
[----:B------:R-:W2:Y:S02]  /*8f80*/  @!P0 SYNCS.PHASECHK.TRANS64 P0, [R0+URZ], R3 ;  /* 0x00000003000085a7 */ /* 0x000ea400080010ff */
[----:B--2---:R-:W-:Y:S05]  /*8f90*/  @!P0 BRA `(.L_x_171) ;  /* 0xfffffffc00f08947 */ /* 0x004fea000383ffff */
[----:B------:R-:W-:Y:S05]  /*8fa0*/  BRA `(.L_x_172) ;  /* 0xffffffa000f07947 */ /* 0x000fea000383ffff */
.L_x_52:
[----:B------:R-:W-:-:S07]  /*8fb0*/  MOV R0, UR5 ;  /* 0x0000000500007c02 */ /* 0x000fce0008000f00 */
.L_x_173:
[----:B-1----:R1:W2:Y:S02]  /*8fc0*/  SYNCS.PHASECHK.TRANS64.TRYWAIT P0, [R0+URZ], R3 ;  /* 0x00000003000075a7 */ /* 0x0022a400080011ff */
[----:B--2---:R-:W-:Y:S05]  /*8fd0*/  @!P0 NANOSLEEP.SYNCS 0x989680 ;  /* 0x009896800000895d */ /* 0x004fea0003900000 */
[----:B------:R-:W2:Y:S02]  /*8fe0*/  @!P0 SYNCS.PHASECHK.TRANS64 P0, [R0+URZ], R3 ;  /* 0x00000003000085a7 */ /* 0x000ea400080010ff */
[----:B--2---:R-:W-:Y:S05]  /*8ff0*/  @!P0 BRA `(.L_x_173) ;  /* 0xfffffffc00f08947 */ /* 0x004fea000383ffff */
[----:B------:R-:W-:Y:S05]  /*9000*/  BRA `(.L_x_174) ;  /* 0xffffffa000fc7947 */ /* 0x000fea000383ffff */
.L_x_53:
[----:B------:R-:W-:-:S07]  /*9010*/  MOV R0, UR5 ;  /* 0x0000000500007c02 */ /* 0x000fce0008000f00 */
.L_x_175:
[----:B-1----:R1:W2:Y:S02]  /*9020*/  SYNCS.PHASECHK.TRANS64.TRYWAIT P0, [R0+URZ], R3 ;  /* 0x00000003000075a7 */ /* 0x0022a400080011ff */
[----:B--2---:R-:W-:Y:S05]  /*9030*/  @!P0 NANOSLEEP.SYNCS 0x989680 ;  /* 0x009896800000895d */ /* 0x004fea0003900000 */
[----:B------:R-:W2:Y:S02]  /*9040*/  @!P0 SYNCS.PHASECHK.TRANS64 P0, [R0+URZ], R3 ;  /* 0x00000003000085a7 */ /* 0x000ea400080010ff */
[----:B--2---:R-:W-:Y:S05]  /*9050*/  @!P0 BRA `(.L_x_175) ;  /* 0xfffffffc00f08947 */ /* 0x004fea000383ffff */
[----:B------:R-:W-:Y:S05]  /*9060*/  BRA `(.L_x_176) ;  /* 0xffffffa400087947 */ /* 0x000fea000383ffff */
.L_x_54:
[----:B------:R-:W-:-:S07]  /*9070*/  MOV R0, UR5 ;  /* 0x0000000500007c02 */ /* 0x000fce0008000f00 */
.L_x_177:
[----:B-1----:R1:W2:Y:S02]  /*9080*/  SYNCS.PHASECHK.TRANS64.TRYWAIT P0, [R0+URZ], R3 ;  /* 0x00000003000075a7 */ /* 0x0022a400080011ff */
[----:B--2---:R-:W-:Y:S05]  /*9090*/  @!P0 NANOSLEEP.SYNCS 0x989680 ;  /* 0x009896800000895d */ /* 0x004fea0003900000 */
[----:B------:R-:W2:Y:S02]  /*90a0*/  @!P0 SYNCS.PHASECHK.TRANS64 P0, [R0+URZ], R3 ;  /* 0x00000003000085a7 */ /* 0x000ea400080010ff */
[----:B--2---:R-:W-:Y:S05]  /*90b0*/  @!P0 BRA `(.L_x_177) ;  /* 0xfffffffc00f08947 */ /* 0x004fea000383ffff */
[----:B------:R-:W-:Y:S05]  /*90c0*/  BRA `(.L_x_178) ;  /* 0xffffffa400147947 */ /* 0x000fea000383ffff */
.L_x_55:
[----:B------:R-:W-:-:S07]  /*90d0*/  MOV R0, UR5 ;  /* 0x0000000500007c02 */ /* 0x000fce0008000f00 */
.L_x_179:
[----:B-1----:R1:W2:Y:S02]  /*90e0*/  SYNCS.PHASECHK.TRANS64.TRYWAIT P0, [R0+URZ], R3 ;  /* 0x00000003000075a7 */ /* 0x0022a400080011ff */
[----:B--2---:R-:W-:Y:S05]  /*90f0*/  @!P0 NANOSLEEP.SYNCS 0x989680 ;  /* 0x009896800000895d */ /* 0x004fea0003900000 */
[----:B------:R-:W2:Y:S02]  /*9100*/  @!P0 SYNCS.PHASECHK.TRANS64 P0, [R0+URZ], R3 ;  /* 0x00000003000085a7 */ /* 0x000ea400080010ff */
[----:B--2---:R-:W-:Y:S05]  /*9110*/  @!P0 BRA `(.L_x_179) ;  /* 0xfffffffc00f08947 */ /* 0x004fea000383ffff */
[----:B------:R-:W-:Y:S05]  /*9120*/  BRA `(.L_x_180) ;  /* 0xffffffa400207947 */ /* 0x000fea000383ffff */
.L_x_56:
[----:B------:R-:W-:-:S07]  /*9130*/  MOV R0, UR5 ;  /* 0x0000000500007c02 */ /* 0x000fce0008000f00 */
.L_x_181:
[----:B-1----:R1:W2:Y:S02]  /*9140*/  SYNCS.PHASECHK.TRANS64.TRYWAIT P0, [R0+URZ], R3 ;  /* 0x00000003000075a7 */ /* 0x0022a400080011ff */
[----:B--2---:R-:W-:Y:S05]  /*9150*/  @!P0 NANOSLEEP.SYNCS 0x989680 ;  /* 0x009896800000895d */ /* 0x004fea0003900000 */
[----:B------:R-:W2:Y:S02]  /*9160*/  @!P0 SYNCS.PHASECHK.TRANS64 P0, [R0+URZ], R3 ;  /* 0x00000003000085a7 */ /* 0x000ea400080010ff */
[----:B--2---:R-:W-:Y:S05]  /*9170*/  @!P0 BRA `(.L_x_181) ;  /* 0xfffffffc00f08947 */ /* 0x004fea000383ffff */
[----:B------:R-:W-:Y:S05]  /*9180*/  BRA `(.L_x_182) ;  /* 0xffffffa4002c7947 */ /* 0x000fea000383ffff */
.L_x_57:
[----:B------:R-:W-:-:S07]  /*9190*/  MOV R0, UR5 ;  /* 0x0000000500007c02 */ /* 0x000fce0008000f00 */
.L_x_183:
[----:B-1----:R1:W2:Y:S02]  /*91a0*/  SYNCS.PHASECHK.TRANS64.TRYWAIT P0, [R0+URZ], R3 ;  /* 0x00000003000075a7 */ /* 0x0022a400080011ff */
[----:B--2---:R-:W-:Y:S05]  /*91b0*/  @!P0 NANOSLEEP.SYNCS 0x989680 ;  /* 0x009896800000895d */ /* 0x004fea0003900000 */
[----:B------:R-:W2:Y:S02]  /*91c0*/  @!P0 SYNCS.PHASECHK.TRANS64 P0, [R0+URZ], R3 ;  /* 0x00000003000085a7 */ /* 0x000ea400080010ff */
[----:B--2---:R-:W-:Y:S05]  /*91d0*/  @!P0 BRA `(.L_x_183) ;  /* 0xfffffffc00f08947 */ /* 0x004fea000383ffff */
[----:B------:R-:W-:Y:S05]  /*91e0*/  BRA `(.L_x_184) ;  /* 0xffffffa400387947 */ /* 0x000fea000383ffff */
.L_x_58:
[----:B------:R-:W-:-:S07]  /*91f0*/  MOV R0, UR5 ;  /* 0x0000000500007c02 */ /* 0x000fce0008000f00 */
.L_x_185:
[----:B-1----:R1:W2:Y:S02]  /*9200*/  SYNCS.PHASECHK.TRANS64.TRYWAIT P0, [R0+URZ], R3 ;  /* 0x00000003000075a7 */ /* 0x0022a400080011ff */
[----:B--2---:R-:W-:Y:S05]  /*9210*/  @!P0 NANOSLEEP.SYNCS 0x989680 ;  /* 0x009896800000895d */ /* 0x004fea0003900000 */
[----:B------:R-:W2:Y:S02]  /*9220*/  @!P0 SYNCS.PHASECHK.TRANS64 P0, [R0+URZ], R3 ;  /* 0x00000003000085a7 */ /* 0x000ea400080010ff */
[----:B--2---:R-:W-:Y:S05]  /*9230*/  @!P0 BRA `(.L_x_185) ;  /* 0xfffffffc00f08947 */ /* 0x004fea000383ffff */
[----:B------:R-:W-:Y:S05]  /*9240*/  BRA `(.L_x_186) ;  /* 0xffffffa400447947 */ /* 0x000fea000383ffff */
.L_x_59:
[----:B------:R-:W-:-:S07]  /*9250*/  MOV R0, UR5 ;  /* 0x0000000500007c02 */ /* 0x000fce0008000f00 */
.L_x_187:
[----:B-1----:R1:W2:Y:S02]  /*9260*/  SYNCS.PHASECHK.TRANS64.TRYWAIT P0, [R0+URZ], R3 ;  /* 0x00000003000075a7 */ /* 0x0022a400080011ff */
[----:B--2---:R-:W-:Y:S05]  /*9270*/  @!P0 NANOSLEEP.SYNCS 0x989680 ;  /* 0x009896800000895d */ /* 0x004fea0003900000 */
[----:B------:R-:W2:Y:S02]  /*9280*/  @!P0 SYNCS.PHASECHK.TRANS64 P0, [R0+URZ], R3 ;  /* 0x00000003000085a7 */ /* 0x000ea400080010ff */
[----:B--2---:R-:W-:Y:S05]  /*9290*/  @!P0 BRA `(.L_x_187) ;  /* 0xfffffffc00f08947 */ /* 0x004fea000383ffff */
[----:B------:R-:W-:Y:S05]  /*92a0*/  BRA `(.L_x_188) ;  /* 0xffffffa400507947 */ /* 0x000fea000383ffff */
.L_x_60:
[----:B------:R-:W-:-:S07]  /*92b0*/  MOV R0, UR5 ;  /* 0x0000000500007c02 */ /* 0x000fce0008000f00 */
.L_x_189:
[----:B-1----:R1:W2:Y:S02]  /*92c0*/  SYNCS.PHASECHK.TRANS64.TRYWAIT P0, [R0+URZ], R3 ;  /* 0x00000003000075a7 */ /* 0x0022a400080011ff */
[----:B--2---:R-:W-:Y:S05]  /*92d0*/  @!P0 NANOSLEEP.SYNCS 0x989680 ;  /* 0x009896800000895d */ /* 0x004fea0003900000 */
[----:B------:R-:W2:Y:S02]  /*92e0*/  @!P0 SYNCS.PHASECHK.TRANS64 P0, [R0+URZ], R3 ;  /* 0x00000003000085a7 */ /* 0x000ea400080010ff */
[----:B--2---:R-:W-:Y:S05]  /*92f0*/  @!P0 BRA `(.L_x_189) ;  /* 0xfffffffc00f08947 */ /* 0x004fea000383ffff */
[----:B------:R-:W-:Y:S05]  /*9300*/  BRA `(.L_x_190) ;  /* 0xffffffa4005c7947 */ /* 0x000fea000383ffff */
.L_x_61:
[----:B------:R-:W-:-:S07]  /*9310*/  MOV R0, UR5 ;  /* 0x0000000500007c02 */ /* 0x000fce0008000f00 */
.L_x_191:
[----:B-1----:R1:W2:Y:S02]  /*9320*/  SYNCS.PHASECHK.TRANS64.TRYWAIT P0, [R0+URZ], R3 ;  /* 0x00000003000075a7 */ /* 0x0022a400080011ff */
[----:B--2---:R-:W-:Y:S05]  /*9330*/  @!P0 NANOSLEEP.SYNCS 0x989680 ;  /* 0x009896800000895d */ /* 0x004fea0003900000 */
[----:B------:R-:W2:Y:S02]  /*9340*/  @!P0 SYNCS.PHASECHK.TRANS64 P0, [R0+URZ], R3 ;  /* 0x00000003000085a7 */ /* 0x000ea400080010ff */
[----:B--2---:R-:W-:Y:S05]  /*9350*/  @!P0 BRA `(.L_x_191) ;  /* 0xfffffffc00f08947 */ /* 0x004fea000383ffff */
[----:B------:R-:W-:Y:S05]  /*9360*/  BRA `(.L_x_192) ;  /* 0xffffffa400687947 */ /* 0x000fea000383ffff */
.L_x_62:
[----:B------:R-:W-:-:S07]  /*9370*/  MOV R0, UR5 ;  /* 0x0000000500007c02 */ /* 0x000fce0008000f00 */
.L_x_193:
[----:B-1----:R1:W2:Y:S02]  /*9380*/  SYNCS.PHASECHK.TRANS64.TRYWAIT P0, [R0+URZ], R3 ;  /* 0x00000003000075a7 */ /* 0x0022a400080011ff */
[----:B--2---:R-:W-:Y:S05]  /*9390*/  @!P0 NANOSLEEP.SYNCS 0x989680 ;  /* 0x009896800000895d */ /* 0x004fea0003900000 */
[----:B------:R-:W2:Y:S02]  /*93a0*/  @!P0 SYNCS.PHASECHK.TRANS64 P0, [R0+URZ], R3 ;  /* 0x00000003000085a7 */ /* 0x000ea400080010ff */
[----:B--2---:R-:W-:Y:S05]  /*93b0*/  @!P0 BRA `(.L_x_193) ;  /* 0xfffffffc00f08947 */ /* 0x004fea000383ffff */
[----:B------:R-:W-:Y:S05]  /*93c0*/  BRA `(.L_x_194) ;  /* 0xffffffa400747947 */ /* 0x000fea000383ffff */
.L_x_63:
[----:B------:R-:W-:-:S07]  /*93d0*/  MOV R0, UR5 ;  /* 0x0000000500007c02 */ /* 0x000fce0008000f00 */
.L_x_195:
[----:B-1----:R1:W2:Y:S02]  /*93e0*/  SYNCS.PHASECHK.TRANS64.TRYWAIT P0, [R0+URZ], R3 ;  /* 0x00000003000075a7 */ /* 0x0022a400080011ff */
[----:B--2---:R-:W-:Y:S05]  /*93f0*/  @!P0 NANOSLEEP.SYNCS 0x989680 ;  /* 0x009896800000895d */ /* 0x004fea0003900000 */
[----:B------:R-:W2:Y:S02]  /*9400*/  @!P0 SYNCS.PHASECHK.TRANS64 P0, [R0+URZ], R3 ;  /* 0x00000003000085a7 */ /* 0x000ea400080010ff */
[----:B--2---:R-:W-:Y:S05]  /*9410*/  @!P0 BRA `(.L_x_195) ;  /* 0xfffffffc00f08947 */ /* 0x004fea000383ffff */
[----:B------:R-:W-:Y:S05]  /*9420*/  BRA `(.L_x_196) ;  /* 0xffffffa400807947 */ /* 0x000fea000383ffff */
.L_x_64:
[----:B------:R-:W-:-:S07]  /*9430*/  MOV R0, UR5 ;  /* 0x0000000500007c02 */ /* 0x000fce0008000f00 */
.L_x_197:
[----:B-1----:R1:W2:Y:S02]  /*9440*/  SYNCS.PHASECHK.TRANS64.TRYWAIT P0, [R0+URZ], R3 ;  /* 0x00000003000075a7 */ /* 0x0022a400080011ff */
[----:B--2---:R-:W-:Y:S05]  /*9450*/  @!P0 NANOSLEEP.SYNCS 0x989680 ;  /* 0x009896800000895d */ /* 0x004fea0003900000 */
[----:B------:R-:W2:Y:S02]  /*9460*/  @!P0 SYNCS.PHASECHK.TRANS64 P0, [R0+URZ], R3 ;  /* 0x00000003000085a7 */ /* 0x000ea400080010ff */
[----:B--2---:R-:W-:Y:S05]  /*9470*/  @!P0 BRA `(.L_x_197) ;  /* 0xfffffffc00f08947 */ /* 0x004fea000383ffff */
[----:B------:R-:W-:Y:S05]  /*9480*/  BRA `(.L_x_198) ;  /* 0xffffffa4008c7947 */ /* 0x000fea000383ffff */
.L_x_65:
[----:B------:R-:W-:-:S07]  /*9490*/  MOV R0, UR5 ;  /* 0x0000000500007c02 */ /* 0x000fce0008000f00 */
.L_x_199:
[----:B-1----:R1:W2:Y:S02]  /*94a0*/  SYNCS.PHASECHK.TRANS64.TRYWAIT P0, [R0+URZ], R3 ;  /* 0x00000003000075a7 */ /* 0x0022a400080011ff */
[----:B--2---:R-:W-:Y:S05]  /*94b0*/  @!P0 NANOSLEEP.SYNCS 0x989680 ;  /* 0x009896800000895d */ /* 0x004fea0003900000 */
[----:B------:R-:W2:Y:S02]  /*94c0*/  @!P0 SYNCS.PHASECHK.TRANS64 P0, [R0+URZ], R3 ;  /* 0x00000003000085a7 */ /* 0x000ea400080010ff */
[----:B--2---:R-:W-:Y:S05]  /*94d0*/  @!P0 BRA `(.L_x_199) ;  /* 0xfffffffc00f08947 */ /* 0x004fea000383ffff */
[----:B------:R-:W-:Y:S05]  /*94e0*/  BRA `(.L_x_200) ;  /* 0xffffffa400987947 */ /* 0x000fea000383ffff */
.L_x_66:
[----:B------:R-:W-:-:S07]  /*94f0*/  MOV R0, UR5 ;  /* 0x0000000500007c02 */ /* 0x000fce0008000f00 */
.L_x_201:
[----:B-1----:R1:W2:Y:S02]  /*9500*/  SYNCS.PHASECHK.TRANS64.TRYWAIT P0, [R0+URZ], R3 ;  /* 0x00000003000075a7 */ /* 0x0022a400080011ff */
[----:B--2---:R-:W-:Y:S05]  /*9510*/  @!P0 NANOSLEEP.SYNCS 0x989680 ;  /* 0x009896800000895d */ /* 0x004fea0003900000 */
[----:B------:R-:W2:Y:S02]  /*9520*/  @!P0 SYNCS.PHASECHK.TRANS64 P0, [R0+URZ], R3 ;  /* 0x00000003000085a7 */ /* 0x000ea400080010ff */
[----:B--2---:R-:W-:Y:S05]  /*9530*/  @!P0 BRA `(.L_x_201) ;  /* 0xfffffffc00f08947 */ /* 0x004fea000383ffff */
[----:B------:R-:W-:Y:S05]  /*9540*/  BRA `(.L_x_202) ;  /* 0xffffffa400a47947 */ /* 0x000fea000383ffff */
.L_x_67:
[----:B------:R-:W-:-:S07]  /*9550*/  MOV R0, UR5 ;  /* 0x0000000500007c02 */ /* 0x000fce0008000f00 */
.L_x_203:
[----:B-1----:R1:W2:Y:S02]  /*9560*/  SYNCS.PHASECHK.TRANS64.TRYWAIT P0, [R0+URZ], R3 ;  /* 0x00000003000075a7 */ /* 0x0022a400080011ff */
[----:B--2---:R-:W-:Y:S05]  /*9570*/  @!P0 NANOSLEEP.SYNCS 0x989680 ;  /* 0x009896800000895d */ /* 0x004fea0003900000 */
[----:B------:R-:W2:Y:S02]  /*9580*/  @!P0 SYNCS.PHASECHK.TRANS64 P0, [R0+URZ], R3 ;  /* 0x00000003000085a7 */ /* 0x000ea400080010ff */
[----:B--2---:R-:W-:Y:S05]  /*9590*/  @!P0 BRA `(.L_x_203) ;  /* 0xfffffffc00f08947 */ /* 0x004fea000383ffff */
[----:B------:R-:W-:Y:S05]  /*95a0*/  BRA `(.L_x_204) ;  /* 0xffffffa400b07947 */ /* 0x000fea000383ffff */
.L_x_68:
[----:B------:R-:W-:-:S07]  /*95b0*/  MOV R0, UR5 ;  /* 0x0000000500007c02 */ /* 0x000fce0008000f00 */
.L_x_205:
[----:B-1----:R1:W2:Y:S02]  /*95c0*/  SYNCS.PHASECHK.TRANS64.TRYWAIT P0, [R0+URZ], R3 ;  /* 0x00000003000075a7 */ /* 0x0022a400080011ff */
[----:B--2---:R-:W-:Y:S05]  /*95d0*/  @!P0 NANOSLEEP.SYNCS 0x989680 ;  /* 0x009896800000895d */ /* 0x004fea0003900000 */
[----:B------:R-:W2:Y:S02]  /*95e0*/  @!P0 SYNCS.PHASECHK.TRANS64 P0, [R0+URZ], R3 ;  /* 0x00000003000085a7 */ /* 0x000ea400080010ff */
[----:B--2---:R-:W-:Y:S05]  /*95f0*/  @!P0 BRA `(.L_x_205) ;  /* 0xfffffffc00f08947 */ /* 0x004fea000383ffff */
[----:B------:R-:W-:Y:S05]  /*9600*/  BRA `(.L_x_206) ;  /* 0xffffffa400bc7947 */ /* 0x000fea000383ffff */
.L_x_69:
[----:B------:R-:W-:-:S07]  /*9610*/  MOV R0, UR5 ;  /* 0x0000000500007c02 */ /* 0x000fce0008000f00 */
.L_x_207:
[----:B-1----:R1:W2:Y:S02]  /*9620*/  SYNCS.PHASECHK.TRANS64.TRYWAIT P0, [R0+URZ], R3 ;  /* 0x00000003000075a7 */ /* 0x0022a400080011ff */
[----:B--2---:R-:W-:Y:S05]  /*9630*/  @!P0 NANOSLEEP.SYNCS 0x989680 ;  /* 0x009896800000895d */ /* 0x004fea0003900000 */
[----:B------:R-:W2:Y:S02]  /*9640*/  @!P0 SYNCS.PHASECHK.TRANS64 P0, [R0+URZ], R3 ;  /* 0x00000003000085a7 */ /* 0x000ea400080010ff */
[----:B--2---:R-:W-:Y:S05]  /*9650*/  @!P0 BRA `(.L_x_207) ;  /* 0xfffffffc00f08947 */ /* 0x004fea000383ffff */
[----:B------:R-:W-:Y:S05]  /*9660*/  BRA `(.L_x_208) ;  /* 0xffffffa400c87947 */ /* 0x000fea000383ffff */
.L_x_70:
[----:B------:R-:W-:-:S07]  /*9670*/  MOV R0, UR5 ;  /* 0x0000000500007c02 */ /* 0x000fce0008000f00 */
.L_x_209:
[----:B-1----:R1:W2:Y:S02]  /*9680*/  SYNCS.PHASECHK.TRANS64.TRYWAIT P0, [R0+URZ], R3 ;  /* 0x00000003000075a7 */ /* 0x0022a400080011ff */
[----:B--2---:R-:W-:Y:S05]  /*9690*/  @!P0 NANOSLEEP.SYNCS 0x989680 ;  /* 0x009896800000895d */ /* 0x004fea0003900000 */
[----:B------:R-:W2:Y:S02]  /*96a0*/  @!P0 SYNCS.PHASECHK.TRANS64 P0, [R0+URZ], R3 ;  /* 0x00000003000085a7 */ /* 0x000ea400080010ff */
[----:B--2---:R-:W-:Y:S05]  /*96b0*/  @!P0 BRA `(.L_x_209) ;  /* 0xfffffffc00f08947 */ /* 0x004fea000383ffff */
[----:B------:R-:W-:Y:S05]  /*96c0*/  BRA `(.L_x_210) ;  /* 0xffffffa400d47947 */ /* 0x000fea000383ffff */
.L_x_71:
[----:B------:R-:W-:-:S07]  /*96d0*/  MOV R0, UR5 ;  /* 0x0000000500007c02 */ /* 0x000fce0008000f00 */
.L_x_211:
[----:B-1----:R1:W2:Y:S02]  /*96e0*/  SYNCS.PHASECHK.TRANS64.TRYWAIT P0, [R0+URZ], R3 ;  /* 0x00000003000075a7 */ /* 0x0022a400080011ff */
[----:B--2---:R-:W-:Y:S05]  /*96f0*/  @!P0 NANOSLEEP.SYNCS 0x989680 ;  /* 0x009896800000895d */ /* 0x004fea0003900000 */
[----:B------:R-:W2:Y:S02]  /*9700*/  @!P0 SYNCS.PHASECHK.TRANS64 P0, [R0+URZ], R3 ;  /* 0x00000003000085a7 */ /* 0x000ea400080010ff */
[----:B--2---:R-:W-:Y:S05]  /*9710*/  @!P0 BRA `(.L_x_211) ;  /* 0xfffffffc00f08947 */ /* 0x004fea000383ffff */
[----:B------:R-:W-:Y:S05]  /*9720*/  BRA `(.L_x_212) ;  /* 0xffffffa400e07947 */ /* 0x000fea000383ffff */
.L_x_72:
[----:B------:R-:W-:-:S07]  /*9730*/  MOV R0, UR5 ;  /* 0x0000000500007c02 */ /* 0x000fce0008000f00 */
.L_x_213:
[----:B-1----:R1:W2:Y:S02]  /*9740*/  SYNCS.PHASECHK.TRANS64.TRYWAIT P0, [R0+URZ], R3 ;  /* 0x00000003000075a7 */ /* 0x0022a400080011ff */
[----:B--2---:R-:W-:Y:S05]  /*9750*/  @!P0 NANOSLEEP.SYNCS 0x989680 ;  /* 0x009896800000895d */ /* 0x004fea0003900000 */
[----:B------:R-:W2:Y:S02]  /*9760*/  @!P0 SYNCS.PHASECHK.TRANS64 P0, [R0+URZ], R3 ;  /* 0x00000003000085a7 */ /* 0x000ea400080010ff */
[----:B--2---:R-:W-:Y:S05]  /*9770*/  @!P0 BRA `(.L_x_213) ;  /* 0xfffffffc00f08947 */ /* 0x004fea000383ffff */
[----:B------:R-:W-:Y:S05]  /*9780*/  BRA `(.L_x_214) ;  /* 0xffffffa400ec7947 */ /* 0x000fea000383ffff */
.L_x_73:
[----:B------:R-:W-:-:S07]  /*9790*/  MOV R0, UR5 ;  /* 0x0000000500007c02 */ /* 0x000fce0008000f00 */
.L_x_215:
[----:B-1----:R1:W2:Y:S02]  /*97a0*/  SYNCS.PHASECHK.TRANS64.TRYWAIT P0, [R0+URZ], R3 ;  /* 0x00000003000075a7 */ /* 0x0022a400080011ff */
[----:B--2---:R-:W-:Y:S05]  /*97b0*/  @!P0 NANOSLEEP.SYNCS 0x989680 ;  /* 0x009896800000895d */ /* 0x004fea0003900000 */
[----:B------:R-:W2:Y:S02]  /*97c0*/  @!P0 SYNCS.PHASECHK.TRANS64 P0, [R0+URZ], R3 ;  /* 0x00000003000085a7 */ /* 0x000ea400080010ff */
[----:B--2---:R-:W-:Y:S05]  /*97d0*/  @!P0 BRA `(.L_x_215) ;  /* 0xfffffffc00f08947 */ /* 0x004fea000383ffff */
[----:B------:R-:W-:Y:S05]  /*97e0*/  BRA `(.L_x_216) ;  /* 0xffffffa400f87947 */ /* 0x000fea000383ffff */
.L_x_74:
[----:B------:R-:W-:-:S07]  /*97f0*/  MOV R0, UR5 ;  /* 0x0000000500007c02 */ /* 0x000fce0008000f00 */
.L_x_217:
[----:B-1----:R1:W2:Y:S02]  /*9800*/  SYNCS.PHASECHK.TRANS64.TRYWAIT P0, [R0+URZ], R3 ;  /* 0x00000003000075a7 */ /* 0x0022a400080011ff */
[----:B--2---:R-:W-:Y:S05]  /*9810*/  @!P0 NANOSLEEP.SYNCS 0x989680 ;  /* 0x009896800000895d */ /* 0x004fea0003900000 */
[----:B------:R-:W2:Y:S02]  /*9820*/  @!P0 SYNCS.PHASECHK.TRANS64 P0, [R0+URZ], R3 ;  /* 0x00000003000085a7 */ /* 0x000ea400080010ff */
[----:B--2---:R-:W-:Y:S05]  /*9830*/  @!P0 BRA `(.L_x_217) ;  /* 0xfffffffc00f08947 */ /* 0x004fea000383ffff */
[----:B------:R-:W-:Y:S05]  /*9840*/  BRA `(.L_x_218) ;  /* 0xffffffa800047947 */ /* 0x000fea000383ffff */
.L_x_75:
[----:B------:R-:W-:-:S07]  /*9850*/  MOV R0, UR5 ;  /* 0x0000000500007c02 */ /* 0x000fce0008000f00 */
.L_x_219:
[----:B-1----:R1:W2:Y:S02]  /*9860*/  SYNCS.PHASECHK.TRANS64.TRYWAIT P0, [R0+URZ], R3 ;  /* 0x00000003000075a7 */ /* 0x0022a400080011ff */
[----:B--2---:R-:W-:Y:S05]  /*9870*/  @!P0 NANOSLEEP.SYNCS 0x989680 ;  /* 0x009896800000895d */ /* 0x004fea0003900000 */
[----:B------:R-:W2:Y:S02]  /*9880*/  @!P0 SYNCS.PHASECHK.TRANS64 P0, [R0+URZ], R3 ;  /* 0x00000003000085a7 */ /* 0x000ea400080010ff */
[----:B--2---:R-:W-:Y:S05]  /*9890*/  @!P0 BRA `(.L_x_219) ;  /* 0xfffffffc00f08947 */ /* 0x004fea000383ffff */
[----:B------:R-:W-:Y:S05]  /*98a0*/  BRA `(.L_x_220) ;  /* 0xffffffa800107947 */ /* 0x000fea000383ffff */
.L_x_76:
[----:B------:R-:W-:-:S07]  /*98b0*/  MOV R0, UR5 ;  /* 0x0000000500007c02 */ /* 0x000fce0008000f00 */
.L_x_221:
[----:B-1----:R1:W2:Y:S02]  /*98c0*/  SYNCS.PHASECHK.TRANS64.TRYWAIT P0, [R0+URZ], R3 ;  /* 0x00000003000075a7 */ /* 0x0022a400080011ff */
[----:B--2---:R-:W-:Y:S05]  /*98d0*/  @!P0 NANOSLEEP.SYNCS 0x989680 ;  /* 0x009896800000895d */ /* 0x004fea0003900000 */
[----:B------:R-:W2:Y:S02]  /*98e0*/  @!P0 SYNCS.PHASECHK.TRANS64 P0, [R0+URZ], R3 ;  /* 0x00000003000085a7 */ /* 0x000ea400080010ff */
[----:B--2---:R-:W-:Y:S05]  /*98f0*/  @!P0 BRA `(.L_x_221) ;  /* 0xfffffffc00f08947 */ /* 0x004fea000383ffff */
[----:B------:R-:W-:Y:S05]  /*9900*/  BRA `(.L_x_222) ;  /* 0xffffffa8001c7947 */ /* 0x000fea000383ffff */
.L_x_77:
[----:B------:R-:W-:-:S07]  /*9910*/  MOV R0, UR5 ;  /* 0x0000000500007c02 */ /* 0x000fce0008000f00 */
.L_x_223:
[----:B-1----:R1:W2:Y:S02]  /*9920*/  SYNCS.PHASECHK.TRANS64.TRYWAIT P0, [R0+URZ], R3 ;  /* 0x00000003000075a7 */ /* 0x0022a400080011ff */
[----:B--2---:R-:W-:Y:S05]  /*9930*/  @!P0 NANOSLEEP.SYNCS 0x989680 ;  /* 0x009896800000895d */ /* 0x004fea0003900000 */
[----:B------:R-:W2:Y:S02]  /*9940*/  @!P0 SYNCS.PHASECHK.TRANS64 P0, [R0+URZ], R3 ;  /* 0x00000003000085a7 */ /* 0x000ea400080010ff */
[----:B--2---:R-:W-:Y:S05]  /*9950*/  @!P0 BRA `(.L_x_223) ;  /* 0xfffffffc00f08947 */ /* 0x004fea000383ffff */
[----:B------:R-:W-:Y:S05]  /*9960*/  BRA `(.L_x_224) ;  /* 0xffffffa800287947 */ /* 0x000fea000383ffff */
.L_x_78:
[----:B------:R-:W-:-:S07]  /*9970*/  MOV R0, UR5 ;  /* 0x0000000500007c02 */ /* 0x000fce0008000f00 */
.L_x_225:
[----:B-1----:R1:W2:Y:S02]  /*9980*/  SYNCS.PHASECHK.TRANS64.TRYWAIT P0, [R0+URZ], R3 ;  /* 0x00000003000075a7 */ /* 0x0022a400080011ff */
[----:B--2---:R-:W-:Y:S05]  /*9990*/  @!P0 NANOSLEEP.SYNCS 0x989680 ;  /* 0x009896800000895d */ /* 0x004fea0003900000 */
[----:B------:R-:W2:Y:S02]  /*99a0*/  @!P0 SYNCS.PHASECHK.TRANS64 P0, [R0+URZ], R3 ;  /* 0x00000003000085a7 */ /* 0x000ea400080010ff */
[----:B--2---:R-:W-:Y:S05]  /*99b0*/  @!P0 BRA `(.L_x_225) ;  /* 0xfffffffc00f08947 */ /* 0x004fea000383ffff */
[----:B------:R-:W-:Y:S05]  /*99c0*/  BRA `(.L_x_226) ;  /* 0xffffffa800347947 */ /* 0x000fea000383ffff */
.L_x_79:
[----:B------:R-:W-:-:S07]  /*99d0*/  MOV R0, UR5 ;  /* 0x0000000500007c02 */ /* 0x000fce0008000f00 */
.L_x_227:
[----:B-1----:R1:W2:Y:S02]  /*99e0*/  SYNCS.PHASECHK.TRANS64.TRYWAIT P0, [R0+URZ], R3 ;  /* 0x00000003000075a7 */ /* 0x0022a400080011ff */
[----:B--2---:R-:W-:Y:S05]  /*99f0*/  @!P0 NANOSLEEP.SYNCS 0x989680 ;  /* 0x009896800000895d */ /* 0x004fea0003900000 */
[----:B------:R-:W2:Y:S02]  /*9a00*/  @!P0 SYNCS.PHASECHK.TRANS64 P0, [R0+URZ], R3 ;  /* 0x00000003000085a7 */ /* 0x000ea400080010ff */
[----:B--2---:R-:W-:Y:S05]  /*9a10*/  @!P0 BRA `(.L_x_227) ;  /* 0xfffffffc00f08947 */ /* 0x004fea000383ffff */
[----:B------:R-:W-:Y:S05]  /*9a20*/  BRA `(.L_x_228) ;  /* 0xffffffa800407947 */ /* 0x000fea000383ffff */
.L_x_80:
[----:B------:R-:W-:-:S07]  /*9a30*/  MOV R0, UR5 ;  /* 0x0000000500007c02 */ /* 0x000fce0008000f00 */
.L_x_229:
[----:B-1----:R1:W2:Y:S02]  /*9a40*/  SYNCS.PHASECHK.TRANS64.TRYWAIT P0, [R0+URZ], R3 ;  /* 0x00000003000075a7 */ /* 0x0022a400080011ff */
[----:B--2---:R-:W-:Y:S05]  /*9a50*/  @!P0 NANOSLEEP.SYNCS 0x989680 ;  /* 0x009896800000895d */ /* 0x004fea0003900000 */
[----:B------:R-:W2:Y:S02]  /*9a60*/  @!P0 SYNCS.PHASECHK.TRANS64 P0, [R0+URZ], R3 ;  /* 0x00000003000085a7 */ /* 0x000ea400080010ff */
[----:B--2---:R-:W-:Y:S05]  /*9a70*/  @!P0 BRA `(.L_x_229) ;  /* 0xfffffffc00f08947 */ /* 0x004fea000383ffff */
[----:B------:R-:W-:Y:S05]  /*9a80*/  BRA `(.L_x_230) ;  /* 0xffffffa8004c7947 */ /* 0x000fea000383ffff */
.L_x_81:
[----:B------:R-:W-:-:S07]  /*9a90*/  MOV R0, UR5 ;  /* 0x0000000500007c02 */ /* 0x000fce0008000f00 */
.L_x_231:
[----:B-1----:R1:W2:Y:S02]  /*9aa0*/  SYNCS.PHASECHK.TRANS64.TRYWAIT P0, [R0+URZ], R3 ;  /* 0x00000003000075a7 */ /* 0x0022a400080011ff */
[----:B--2---:R-:W-:Y:S05]  /*9ab0*/  @!P0 NANOSLEEP.SYNCS 0x989680 ;  /* 0x009896800000895d */ /* 0x004fea0003900000 */
[----:B------:R-:W2:Y:S02]  /*9ac0*/  @!P0 SYNCS.PHASECHK.TRANS64 P0, [R0+URZ], R3 ;  /* 0x00000003000085a7 */ /* 0x000ea400080010ff */
[----:B--2---:R-:W-:Y:S05]  /*9ad0*/  @!P0 BRA `(.L_x_231) ;  /* 0xfffffffc00f08947 */ /* 0x004fea000383ffff */
[----:B------:R-:W-:Y:S05]  /*9ae0*/  BRA `(.L_x_232) ;  /* 0xffffffa800587947 */ /* 0x000fea000383ffff */
.L_x_82:
[----:B------:R-:W-:-:S07]  /*9af0*/  MOV R0, UR5 ;  /* 0x0000000500007c02 */ /* 0x000fce0008000f00 */
.L_x_233:
[----:B-1----:R1:W2:Y:S02]  /*9b00*/  SYNCS.PHASECHK.TRANS64.TRYWAIT P0, [R0+URZ], R3 ;  /* 0x00000003000075a7 */ /* 0x0022a400080011ff */
[----:B--2---:R-:W-:Y:S05]  /*9b10*/  @!P0 NANOSLEEP.SYNCS 0x989680 ;  /* 0x009896800000895d */ /* 0x004fea0003900000 */
[----:B------:R-:W2:Y:S02]  /*9b20*/  @!P0 SYNCS.PHASECHK.TRANS64 P0, [R0+URZ], R3 ;  /* 0x00000003000085a7 */ /* 0x000ea400080010ff */
[----:B--2---:R-:W-:Y:S05]  /*9b30*/  @!P0 BRA `(.L_x_233) ;  /* 0xfffffffc00f08947 */ /* 0x004fea000383ffff */
[----:B------:R-:W-:Y:S05]  /*9b40*/  BRA `(.L_x_234) ;  /* 0xffffffa800647947 */ /* 0x000fea000383ffff */
.L_x_83:
[----:B------:R-:W-:-:S07]  /*9b50*/  MOV R0, UR5 ;  /* 0x0000000500007c02 */ /* 0x000fce0008000f00 */
.L_x_235:
[----:B-1----:R1:W2:Y:S02]  /*9b60*/  SYNCS.PHASECHK.TRANS64.TRYWAIT P0, [R0+URZ], R3 ;  /* 0x00000003000075a7 */ /* 0x0022a400080011ff */
[----:B--2---:R-:W-:Y:S05]  /*9b70*/  @!P0 NANOSLEEP.SYNCS 0x989680 ;  /* 0x009896800000895d */ /* 0x004fea0003900000 */
[----:B------:R-:W2:Y:S02]  /*9b80*/  @!P0 SYNCS.PHASECHK.TRANS64 P0, [R0+URZ], R3 ;  /* 0x00000003000085a7 */ /* 0x000ea400080010ff */
[----:B--2---:R-:W-:Y:S05]  /*9b90*/  @!P0 BRA `(.L_x_235) ;  /* 0xfffffffc00f08947 */ /* 0x004fea000383ffff */
[----:B------:R-:W-:Y:S05]  /*9ba0*/  BRA `(.L_x_236) ;  /* 0xffffffa800707947 */ /* 0x000fea000383ffff */
.L_x_84:
[----:B------:R-:W-:-:S07]  /*9bb0*/  MOV R0, UR5 ;  /* 0x0000000500007c02 */ /* 0x000fce0008000f00 */
.L_x_237:
[----:B-1----:R1:W2:Y:S02]  /*9bc0*/  SYNCS.PHASECHK.TRANS64.TRYWAIT P0, [R0+URZ], R3 ;  /* 0x00000003000075a7 */ /* 0x0022a400080011ff */
[----:B--2---:R-:W-:Y:S05]  /*9bd0*/  @!P0 NANOSLEEP.SYNCS 0x989680 ;  /* 0x009896800000895d */ /* 0x004fea0003900000 */
[----:B------:R-:W2:Y:S02]  /*9be0*/  @!P0 SYNCS.PHASECHK.TRANS64 P0, [R0+URZ], R3 ;  /* 0x00000003000085a7 */ /* 0x000ea400080010ff */
[----:B--2---:R-:W-:Y:S05]  /*9bf0*/  @!P0 BRA `(.L_x_237) ;  /* 0xfffffffc00f08947 */ /* 0x004fea000383ffff */
[----:B------:R-:W-:Y:S05]  /*9c00*/  BRA `(.L_x_238) ;  /* 0xffffffa8007c7947 */ /* 0x000fea000383ffff */
.L_x_85:
[----:B------:R-:W-:-:S07]  /*9c10*/  MOV R0, UR5 ;  /* 0x0000000500007c02 */ /* 0x000fce0008000f00 */
.L_x_239:
[----:B-1----:R1:W2:Y:S02]  /*9c20*/  SYNCS.PHASECHK.TRANS64.TRYWAIT P0, [R0+URZ], R3 ;  /* 0x00000003000075a7 */ /* 0x0022a400080011ff */
[----:B--2---:R-:W-:Y:S05]  /*9c30*/  @!P0 NANOSLEEP.SYNCS 0x989680 ;  /* 0x009896800000895d */ /* 0x004fea0003900000 */
[----:B------:R-:W2:Y:S02]  /*9c40*/  @!P0 SYNCS.PHASECHK.TRANS64 P0, [R0+URZ], R3 ;  /* 0x00000003000085a7 */ /* 0x000ea400080010ff */
[----:B--2---:R-:W-:Y:S05]  /*9c50*/  @!P0 BRA `(.L_x_239) ;  /* 0xfffffffc00f08947 */ /* 0x004fea000383ffff */
[----:B------:R-:W-:Y:S05]  /*9c60*/  BRA `(.L_x_240) ;  /* 0xffffffa800887947 */ /* 0x000fea000383ffff */
.L_x_86:
[----:B------:R-:W-:-:S07]  /*9c70*/  MOV R0, UR5 ;  /* 0x0000000500007c02 */ /* 0x000fce0008000f00 */
.L_x_241:
[----:B-1----:R1:W2:Y:S02]  /*9c80*/  SYNCS.PHASECHK.TRANS64.TRYWAIT P0, [R0+URZ], R3 ;  /* 0x00000003000075a7 */ /* 0x0022a400080011ff */
[----:B--2---:R-:W-:Y:S05]  /*9c90*/  @!P0 NANOSLEEP.SYNCS 0x989680 ;  /* 0x009896800000895d */ /* 0x004fea0003900000 */
[----:B------:R-:W2:Y:S02]  /*9ca0*/  @!P0 SYNCS.PHASECHK.TRANS64 P0, [R0+URZ], R3 ;  /* 0x00000003000085a7 */ /* 0x000ea400080010ff */
[----:B--2---:R-:W-:Y:S05]  /*9cb0*/  @!P0 BRA `(.L_x_241) ;  /* 0xfffffffc00f08947 */ /* 0x004fea000383ffff */
[----:B------:R-:W-:Y:S05]  /*9cc0*/  BRA `(.L_x_242) ;  /* 0xffffffa800947947 */ /* 0x000fea000383ffff */
.L_x_87:
[----:B------:R-:W-:-:S07]  /*9cd0*/  MOV R0, UR5 ;  /* 0x0000000500007c02 */ /* 0x000fce0008000f00 */
.L_x_243:
[----:B-1----:R1:W2:Y:S02]  /*9ce0*/  SYNCS.PHASECHK.TRANS64.TRYWAIT P0, [R0+URZ], R3 ;  /* 0x00000003000075a7 */ /* 0x0022a400080011ff */
[----:B--2---:R-:W-:Y:S05]  /*9cf0*/  @!P0 NANOSLEEP.SYNCS 0x989680 ;  /* 0x009896800000895d */ /* 0x004fea0003900000 */
[----:B------:R-:W2:Y:S02]  /*9d00*/  @!P0 SYNCS.PHASECHK.TRANS64 P0, [R0+URZ], R3 ;  /* 0x00000003000085a7 */ /* 0x000ea400080010ff */
[----:B--2---:R-:W-:Y:S05]  /*9d10*/  @!P0 BRA `(.L_x_243) ;  /* 0xfffffffc00f08947 */ /* 0x004fea000383ffff */
[----:B------:R-:W-:Y:S05]  /*9d20*/  BRA `(.L_x_244) ;  /* 0xffffffa800a07947 */ /* 0x000fea000383ffff */
.L_x_88:
[----:B------:R-:W-:-:S07]  /*9d30*/  MOV R0, UR5 ;  /* 0x0000000500007c02 */ /* 0x000fce0008000f00 */
.L_x_245:
[----:B-1----:R1:W2:Y:S02]  /*9d40*/  SYNCS.PHASECHK.TRANS64.TRYWAIT P0, [R0+URZ], R3 ;  /* 0x00000003000075a7 */ /* 0x0022a400080011ff */
[----:B--2---:R-:W-:Y:S05]  /*9d50*/  @!P0 NANOSLEEP.SYNCS 0x989680 ;  /* 0x009896800000895d */ /* 0x004fea0003900000 */
[----:B------:R-:W2:Y:S02]  /*9d60*/  @!P0 SYNCS.PHASECHK.TRANS64 P0, [R0+URZ], R3 ;  /* 0x00000003000085a7 */ /* 0x000ea400080010ff */
[----:B--2---:R-:W-:Y:S05]  /*9d70*/  @!P0 BRA `(.L_x_245) ;  /* 0xfffffffc00f08947 */ /* 0x004fea000383ffff */
[----:B------:R-:W-:Y:S05]  /*9d80*/  BRA `(.L_x_246) ;  /* 0xffffffa800ac7947 */ /* 0x000fea000383ffff */
.L_x_89:
[----:B------:R-:W-:-:S07]  /*9d90*/  MOV R0, UR5 ;  /* 0x0000000500007c02 */ /* 0x000fce0008000f00 */
.L_x_247:
[----:B-1----:R1:W2:Y:S02]  /*9da0*/  SYNCS.PHASECHK.TRANS64.TRYWAIT P0, [R0+URZ], R3 ;  /* 0x00000003000075a7 */ /* 0x0022a400080011ff */
[----:B--2---:R-:W-:Y:S05]  /*9db0*/  @!P0 NANOSLEEP.SYNCS 0x989680 ;  /* 0x009896800000895d */ /* 0x004fea0003900000 */
[----:B------:R-:W2:Y:S02]  /*9dc0*/  @!P0 SYNCS.PHASECHK.TRANS64 P0, [R0+URZ], R3 ;  /* 0x00000003000085a7 */ /* 0x000ea400080010ff */
[----:B--2---:R-:W-:Y:S05]  /*9dd0*/  @!P0 BRA `(.L_x_247) ;  /* 0xfffffffc00f08947 */ /* 0x004fea000383ffff */
[----:B------:R-:W-:Y:S05]  /*9de0*/  BRA `(.L_x_248) ;  /* 0xffffffa800b87947 */ /* 0x000fea000383ffff */
.L_x_90:
[----:B------:R-:W-:-:S07]  /*9df0*/  MOV R0, UR5 ;  /* 0x0000000500007c02 */ /* 0x000fce0008000f00 */
.L_x_249:
[----:B-1----:R1:W2:Y:S02]  /*9e00*/  SYNCS.PHASECHK.TRANS64.TRYWAIT P0, [R0+URZ], R3 ;  /* 0x00000003000075a7 */ /* 0x0022a400080011ff */
[----:B--2---:R-:W-:Y:S05]  /*9e10*/  @!P0 NANOSLEEP.SYNCS 0x989680 ;  /* 0x009896800000895d */ /* 0x004fea0003900000 */
[----:B------:R-:W2:Y:S02]  /*9e20*/  @!P0 SYNCS.PHASECHK.TRANS64 P0, [R0+URZ], R3 ;  /* 0x00000003000085a7 */ /* 0x000ea400080010ff */
[----:B--2---:R-:W-:Y:S05]  /*9e30*/  @!P0 BRA `(.L_x_249) ;  /* 0xfffffffc00f08947 */ /* 0x004fea000383ffff */
[----:B------:R-:W-:Y:S05]  /*9e40*/  BRA `(.L_x_250) ;  /* 0xffffffa800c47947 */ /* 0x000fea000383ffff */
.L_x_91:
[----:B------:R-:W-:-:S07]  /*9e50*/  MOV R0, UR5 ;  /* 0x0000000500007c02 */ /* 0x000fce0008000f00 */
.L_x_251:
[----:B-1----:R1:W2:Y:S02]  /*9e60*/  SYNCS.PHASECHK.TRANS64.TRYWAIT P0, [R0+URZ], R3 ;  /* 0x00000003000075a7 */ /* 0x0022a400080011ff */
[----:B--2---:R-:W-:Y:S05]  /*9e70*/  @!P0 NANOSLEEP.SYNCS 0x989680 ;  /* 0x009896800000895d */ /* 0x004fea0003900000 */
[----:B------:R-:W2:Y:S02]  /*9e80*/  @!P0 SYNCS.PHASECHK.TRANS64 P0, [R0+URZ], R3 ;  /* 0x00000003000085a7 */ /* 0x000ea400080010ff */
[----:B--2---:R-:W-:Y:S05]  /*9e90*/  @!P0 BRA `(.L_x_251) ;  /* 0xfffffffc00f08947 */ /* 0x004fea000383ffff */
[----:B------:R-:W-:Y:S05]  /*9ea0*/  BRA `(.L_x_252) ;  /* 0xffffffa800d07947 */ /* 0x000fea000383ffff */
.L_x_92:
[----:B------:R-:W-:-:S07]  /*9eb0*/  MOV R0, UR5 ;  /* 0x0000000500007c02 */ /* 0x000fce0008000f00 */
.L_x_253:
[----:B-1----:R1:W2:Y:S02]  /*9ec0*/  SYNCS.PHASECHK.TRANS64.TRYWAIT P0, [R0+URZ], R3 ;  /* 0x00000003000075a7 */ /* 0x0022a400080011ff */
[----:B--2---:R-:W-:Y:S05]  /*9ed0*/  @!P0 NANOSLEEP.SYNCS 0x989680 ;  /* 0x009896800000895d */ /* 0x004fea0003900000 */
[----:B------:R-:W2:Y:S02]  /*9ee0*/  @!P0 SYNCS.PHASECHK.TRANS64 P0, [R0+URZ], R3 ;  /* 0x00000003000085a7 */ /* 0x000ea400080010ff */
[----:B--2---:R-:W-:Y:S05]  /*9ef0*/  @!P0 BRA `(.L_x_253) ;  /* 0xfffffffc00f08947 */ /* 0x004fea000383ffff */
[----:B------:R-:W-:Y:S05]  /*9f00*/  BRA `(.L_x_254) ;  /* 0xffffffa800dc7947 */ /* 0x000fea000383ffff */
.L_x_93:
[----:B------:R-:W-:-:S07]  /*9f10*/  MOV R0, UR5 ;  /* 0x0000000500007c02 */ /* 0x000fce0008000f00 */
.L_x_255:
[----:B-1----:R1:W2:Y:S02]  /*9f20*/  SYNCS.PHASECHK.TRANS64.TRYWAIT P0, [R0+URZ], R3 ;  /* 0x00000003000075a7 */ /* 0x0022a400080011ff */
[----:B--2---:R-:W-:Y:S05]  /*9f30*/  @!P0 NANOSLEEP.SYNCS 0x989680 ;  /* 0x009896800000895d */ /* 0x004fea0003900000 */
[----:B------:R-:W2:Y:S02]  /*9f40*/  @!P0 SYNCS.PHASECHK.TRANS64 P0, [R0+URZ], R3 ;  /* 0x00000003000085a7 */ /* 0x000ea400080010ff */
[----:B--2---:R-:W-:Y:S05]  /*9f50*/  @!P0 BRA `(.L_x_255) ;  /* 0xfffffffc00f08947 */ /* 0x004fea000383ffff */
[----:B------:R-:W-:Y:S05]  /*9f60*/  BRA `(.L_x_256) ;  /* 0xffffffa800e87947 */ /* 0x000fea000383ffff */
.L_x_94:
[----:B------:R-:W-:-:S07]  /*9f70*/  MOV R0, UR5 ;  /* 0x0000000500007c02 */ /* 0x000fce0008000f00 */
.L_x_257:
[----:B-1----:R1:W2:Y:S02]  /*9f80*/  SYNCS.PHASECHK.TRANS64.TRYWAIT P0, [R0+URZ], R3 ;  /* 0x00000003000075a7 */ /* 0x0022a400080011ff */
[----:B--2---:R-:W-:Y:S05]  /*9f90*/  @!P0 NANOSLEEP.SYNCS 0x989680 ;  /* 0x009896800000895d */ /* 0x004fea0003900000 */
[----:B------:R-:W2:Y:S02]  /*9fa0*/  @!P0 SYNCS.PHASECHK.TRANS64 P0, [R0+URZ], R3 ;  /* 0x00000003000085a7 */ /* 0x000ea400080010ff */
[----:B--2---:R-:W-:Y:S05]  /*9fb0*/  @!P0 BRA `(.L_x_257) ;  /* 0xfffffffc00f08947 */ /* 0x004fea000383ffff */
[----:B------:R-:W-:Y:S05]  /*9fc0*/  BRA `(.L_x_258) ;  /* 0xffffffa800f47947 */ /* 0x000fea000383ffff */
.L_x_95:
[----:B------:R-:W-:-:S07]  /*9fd0*/  MOV R0, UR5 ;  /* 0x0000000500007c02 */ /* 0x000fce0008000f00 */
.L_x_259:
[----:B-1----:R1:W2:Y:S02]  /*9fe0*/  SYNCS.PHASECHK.TRANS64.TRYWAIT P0, [R0+URZ], R3 ;  /* 0x00000003000075a7 */ /* 0x0022a400080011ff */
[----:B--2---:R-:W-:Y:S05]  /*9ff0*/  @!P0 NANOSLEEP.SYNCS 0x989680 ;  /* 0x009896800000895d */ /* 0x004fea0003900000 */
[----:B------:R-:W2:Y:S02]  /*a000*/  @!P0 SYNCS.PHASECHK.TRANS64 P0, [R0+URZ], R3 ;  /* 0x00000003000085a7 */ /* 0x000ea400080010ff */
[----:B--2---:R-:W-:Y:S05]  /*a010*/  @!P0 BRA `(.L_x_259) ;  /* 0xfffffffc00f08947 */ /* 0x004fea000383ffff */
[----:B------:R-:W-:Y:S05]  /*a020*/  BRA `(.L_x_260) ;  /* 0xffffffac00007947 */ /* 0x000fea000383ffff */
.L_x_96:
[----:B------:R-:W-:-:S07]  /*a030*/  MOV R0, UR5 ;  /* 0x0000000500007c02 */ /* 0x000fce0008000f00 */
.L_x_261:
[----:B-1----:R1:W2:Y:S02]  /*a040*/  SYNCS.PHASECHK.TRANS64.TRYWAIT P0, [R0+URZ], R3 ;  /* 0x00000003000075a7 */ /* 0x0022a400080011ff */
[----:B--2---:R-:W-:Y:S05]  /*a050*/  @!P0 NANOSLEEP.SYNCS 0x989680 ;  /* 0x009896800000895d */ /* 0x004fea0003900000 */
[----:B------:R-:W2:Y:S02]  /*a060*/  @!P0 SYNCS.PHASECHK.TRANS64 P0, [R0+URZ], R3 ;  /* 0x00000003000085a7 */ /* 0x000ea400080010ff */
[----:B--2---:R-:W-:Y:S05]  /*a070*/  @!P0 BRA `(.L_x_261) ;  /* 0xfffffffc00f08947 */ /* 0x004fea000383ffff */
[----:B------:R-:W-:Y:S05]  /*a080*/  BRA `(.L_x_262) ;  /* 0xffffffac000c7947 */ /* 0x000fea000383ffff */
.L_x_99:
[----:B--2---:R2:W3:Y:S02]  /*a090*/  SYNCS.PHASECHK.TRANS64.TRYWAIT P0, [R2+URZ+0x3e0], R4 ;  /* 0x0003e004020075a7 */ /* 0x0044e400080011ff */
[----:B---3--:R-:W-:Y:S05]  /*a0a0*/  @!P0 NANOSLEEP.SYNCS 0x989680 ;  /* 0x009896800000895d */ /* 0x008fea0003900000 */
[----:B------:R-:W3:Y:S02]  /*a0b0*/  @!P0 SYNCS.PHASECHK.TRANS64 P0, [R2+URZ+0x3e0], R4 ;  /* 0x0003e004020085a7 */ /* 0x000ee400080010ff */
[----:B---3--:R-:W-:Y:S05]  /*a0c0*/  @!P0 BRA `(.L_x_99) ;  /* 0xfffffffc00f08947 */ /* 0x008fea000383ffff */
[----:B------:R-:W-:Y:S05]  /*a0d0*/  BRA `(.L_x_263) ;  /* 0xffffffac00687947 */ /* 0x000fea000383ffff */
.L_x_100:
[----:B------:R-:W-:-:S07]  /*a0e0*/  MOV R2, UR4 ;  /* 0x0000000400027c02 */ /* 0x000fce0008000f00 */
.L_x_264:
[----:B--2---:R2:W3:Y:S02]  /*a0f0*/  SYNCS.PHASECHK.TRANS64.TRYWAIT P0, [R2+URZ+0x390], R5 ;  /* 0x00039005020075a7 */ /* 0x0044e400080011ff */
[----:B---3--:R-:W-:Y:S05]  /*a100*/  @!P0 NANOSLEEP.SYNCS 0x989680 ;  /* 0x009896800000895d */ /* 0x008fea0003900000 */
[----:B------:R-:W3:Y:S02]  /*a110*/  @!P0 SYNCS.PHASECHK.TRANS64 P0, [R2+URZ+0x390], R5 ;  /* 0x00039005020085a7 */ /* 0x000ee400080010ff */
[----:B---3--:R-:W-:Y:S05]  /*a120*/  @!P0 BRA `(.L_x_264) ;  /* 0xfffffffc00f08947 */ /* 0x008fea000383ffff */
[----:B------:R-:W-:Y:S05]  /*a130*/  BRA `(.L_x_265) ;  /* 0xffffffac00787947 */ /* 0x000fea000383ffff */
.L_x_101:
[----:B--2---:R2:W3:Y:S02]  /*a140*/  SYNCS.PHASECHK.TRANS64.TRYWAIT P1, [R2+URZ+0x380], R4 ;  /* 0x00038004020075a7 */ /* 0x0044e400080211ff */
[----:B---3--:R-:W-:Y:S05]  /*a150*/  @!P1 NANOSLEEP.SYNCS 0x989680 ;  /* 0x009896800000995d */ /* 0x008fea0003900000 */
[----:B------:R-:W3:Y:S02]  /*a160*/  @!P1 SYNCS.PHASECHK.TRANS64 P1, [R2+URZ+0x380], R4 ;  /* 0x00038004020095a7 */ /* 0x000ee400080210ff */
[----:B---3--:R-:W-:Y:S05]  /*a170*/  @!P1 BRA `(.L_x_101) ;  /* 0xfffffffc00f09947 */ /* 0x008fea000383ffff */
[----:B------:R-:W-:Y:S05]  /*a180*/  BRA `(.L_x_266) ;  /* 0xffffffac00a87947 */ /* 0x000fea000383ffff */
.L_x_104:
[----:B------:R-:W-:-:S07]  /*a190*/  MOV R0, UR4 ;  /* 0x0000000400007c02 */ /* 0x000fce0008000f00 */
.L_x_267:
[----:B--2---:R2:W3:Y:S02]  /*a1a0*/  SYNCS.PHASECHK.TRANS64.TRYWAIT P0, [R0+URZ+0x390], R2 ;  /* 0x00039002000075a7 */ /* 0x0044e400080011ff */
[----:B---3--:R-:W-:Y:S05]  /*a1b0*/  @!P0 NANOSLEEP.SYNCS 0x989680 ;  /* 0x009896800000895d */ /* 0x008fea0003900000 */
[----:B------:R-:W3:Y:S02]  /*a1c0*/  @!P0 SYNCS.PHASECHK.TRANS64 P0, [R0+URZ+0x390], R2 ;  /* 0x00039002000085a7 */ /* 0x000ee400080010ff */
[----:B---3--:R-:W-:Y:S05]  /*a1d0*/  @!P0 BRA `(.L_x_267) ;  /* 0xfffffffc00f08947 */ /* 0x008fea000383ffff */
[----:B------:R-:W-:Y:S05]  /*a1e0*/  BRA `(.L_x_103) ;  /* 0xffffffac00fc7947 */ /* 0x000fea000383ffff */
.L_x_111:
[----:B-1----:R1:W2:Y:S02]  /*a1f0*/  SYNCS.PHASECHK.TRANS64.TRYWAIT P1, [R0+URZ+0x380], R2 ;  /* 0x00038002000075a7 */ /* 0x0022a400080211ff */
[----:B--2---:R-:W-:Y:S05]  /*a200*/  @!P1 NANOSLEEP.SYNCS 0x989680 ;  /* 0x009896800000995d */ /* 0x004fea0003900000 */
[----:B------:R-:W2:Y:S02]  /*a210*/  @!P1 SYNCS.PHASECHK.TRANS64 P1, [R0+URZ+0x380], R2 ;  /* 0x00038002000095a7 */ /* 0x000ea400080210ff */
[----:B--2---:R-:W-:Y:S05]  /*a220*/  @!P1 BRA `(.L_x_111) ;  /* 0xfffffffc00f09947 */ /* 0x004fea000383ffff */
[----:B------:R-:W-:Y:S05]  /*a230*/  BRA `(.L_x_268) ;  /* 0xffffffb400587947 */ /* 0x000fea000383ffff */
.L_x_112:
[----:B------:R-:W-:-:S07]  /*a240*/  MOV R2, UR19 ;  /* 0x0000001300027c02 */ /* 0x000fce0008000f00 */
.L_x_269:
[----:B-1----:R1:W2:Y:S02]  /*a250*/  SYNCS.PHASECHK.TRANS64.TRYWAIT P0, [R2+URZ+0x3c0], R0 ;  /* 0x0003c000020075a7 */ /* 0x0022a400080011ff */
[----:B--2---:R-:W-:Y:S05]  /*a260*/  @!P0 NANOSLEEP.SYNCS 0x989680 ;  /* 0x009896800000895d */ /* 0x004fea0003900000 */
[----:B------:R-:W2:Y:S02]  /*a270*/  @!P0 SYNCS.PHASECHK.TRANS64 P0, [R2+URZ+0x3c0], R0 ;  /* 0x0003c000020085a7 */ /* 0x000ea400080010ff */
[----:B--2---:R-:W-:Y:S05]  /*a280*/  @!P0 BRA `(.L_x_269) ;  /* 0xfffffffc00f08947 */ /* 0x004fea000383ffff */
[----:B------:R-:W-:Y:S05]  /*a290*/  BRA `(.L_x_270) ;  /* 0xffffffb4008c7947 */ /* 0x000fea000383ffff */
.L_x_115:
[----:B------:R-:W-:Y:S07]  /*a2a0*/  MOV R0, UR6 ;  /* 0x0000000600007c02 */ /* 0x000fee0008000f00 */
.L_x_271:
[----:B-1----:R1:W2:Y:S02]  /*a2b0*/  SYNCS.PHASECHK.TRANS64.TRYWAIT P0, [R0+URZ], R2 ;  /* 0x00000002000075a7 */ /* 0x0022a400080011ff */
[----:B--2---:R-:W-:Y:S05]  /*a2c0*/  @!P0 NANOSLEEP.SYNCS 0x989680 ;  /* 0x009896800000895d */ /* 0x004fea0003900000 */
[----:B------:R-:W2:Y:S02]  /*a2d0*/  @!P0 SYNCS.PHASECHK.TRANS64 P0, [R0+URZ], R2 ;  /* 0x00000002000085a7 */ /* 0x000ea400080010ff */
[----:B--2---:R-:W-:Y:S05]  /*a2e0*/  @!P0 BRA `(.L_x_271) ;  /* 0xfffffffc00f08947 */ /* 0x004fea000383ffff */
[----:B------:R-:W-:Y:S05]  /*a2f0*/  BRA `(.L_x_114) ;  /* 0xffffffb400c47947 */ /* 0x000fea000383ffff */
.L_x_118:
[----:B------:R-:W-:-:S07]  /*a300*/  MOV R0, UR4 ;  /* 0x0000000400007c02 */ /* 0x000fce0008000f00 */
.L_x_272:
[----:B--2---:R2:W4:Y:S02]  /*a310*/  SYNCS.PHASECHK.TRANS64.TRYWAIT P0, [R0+URZ], R2 ;  /* 0x00000002000075a7 */ /* 0x00452400080011ff */
[----:B----4-:R-:W-:Y:S05]  /*a320*/  @!P0 NANOSLEEP.SYNCS 0x989680 ;  /* 0x009896800000895d */ /* 0x010fea0003900000 */
[----:B------:R-:W4:Y:S02]  /*a330*/  @!P0 SYNCS.PHASECHK.TRANS64 P0, [R0+URZ], R2 ;  /* 0x00000002000085a7 */ /* 0x000f2400080010ff */
[----:B----4-:R-:W-:Y:S05]  /*a340*/  @!P0 BRA `(.L_x_272) ;  /* 0xfffffffc00f08947 */ /* 0x010fea000383ffff */
[----:B------:R-:W-:Y:S05]  /*a350*/  BRA `(.L_x_273) ;  /* 0xffffffb800647947 */ /* 0x000fea000383ffff */
.L_x_119:
[----:B------:R-:W-:-:S07]  /*a360*/  MOV R0, UR5 ;  /* 0x0000000500007c02 */ /* 0x000fce0008000f00 */
.L_x_274:
[----:B-1----:R1:W2:Y:S02]  /*a370*/  SYNCS.PHASECHK.TRANS64.TRYWAIT P0, [R0+URZ], R3 ;  /* 0x00000003000075a7 */ /* 0x0022a400080011ff */
[----:B--2---:R-:W-:Y:S05]  /*a380*/  @!P0 NANOSLEEP.SYNCS 0x989680 ;  /* 0x009896800000895d */ /* 0x004fea0003900000 */
[----:B------:R-:W2:Y:S02]  /*a390*/  @!P0 SYNCS.PHASECHK.TRANS64 P0, [R0+URZ], R3 ;  /* 0x00000003000085a7 */ /* 0x000ea400080010ff */
[----:B--2---:R-:W-:Y:S05]  /*a3a0*/  @!P0 BRA `(.L_x_274) ;  /* 0xfffffffc00f08947 */ /* 0x004fea000383ffff */
[----:B------:R-:W-:Y:S05]  /*a3b0*/  BRA `(.L_x_275) ;  /* 0xffffffb800707947 */ /* 0x000fea000383ffff */
.L_x_120:
[----:B------:R-:W-:-:S07]  /*a3c0*/  MOV R0, UR5 ;  /* 0x0000000500007c02 */ /* 0x000fce0008000f00 */
.L_x_276:
[----:B-1----:R1:W2:Y:S02]  /*a3d0*/  SYNCS.PHASECHK.TRANS64.TRYWAIT P0, [R0+URZ], R3 ;  /* 0x00000003000075a7 */ /* 0x0022a400080011ff */
[----:B--2---:R-:W-:Y:S05]  /*a3e0*/  @!P0 NANOSLEEP.SYNCS 0x989680 ;  /* 0x009896800000895d */ /* 0x004fea0003900000 */
[----:B------:R-:W2:Y:S02]  /*a3f0*/  @!P0 SYNCS.PHASECHK.TRANS64 P0, [R0+URZ], R3 ;  /* 0x00000003000085a7 */ /* 0x000ea400080010ff */
[----:B--2---:R-:W-:Y:S05]  /*a400*/  @!P0 BRA `(.L_x_276) ;  /* 0xfffffffc00f08947 */ /* 0x004fea000383ffff */
[----:B------:R-:W-:Y:S05]  /*a410*/  BRA `(.L_x_277) ;  /* 0xffffffb8007c7947 */ /* 0x000fea000383ffff */
.L_x_121:
[----:B-1----:R-:W-:-:S07]  /*a420*/  MOV R0, UR4 ;  /* 0x0000000400007c02 */ /* 0x002fce0008000f00 */
.L_x_278:
[----:B-1----:R1:W2:Y:S02]  /*a430*/  SYNCS.PHASECHK.TRANS64.TRYWAIT P0, [R0+URZ], R2 ;  /* 0x00000002000075a7 */ /* 0x0022a400080011ff */
[----:B--2---:R-:W-:Y:S05]  /*a440*/  @!P0 NANOSLEEP.SYNCS 0x989680 ;  /* 0x009896800000895d */ /* 0x004fea0003900000 */
[----:B------:R-:W2:Y:S02]  /*a450*/  @!P0 SYNCS.PHASECHK.TRANS64 P0, [R0+URZ], R2 ;  /* 0x00000002000085a7 */ /* 0x000ea400080010ff */
[----:B--2---:R-:W-:Y:S05]  /*a460*/  @!P0 BRA `(.L_x_278) ;  /* 0xfffffffc00f08947 */ /* 0x004fea000383ffff */
[----:B------:R-:W-:Y:S05]  /*a470*/  BRA `(.L_x_279) ;  /* 0xffffffb800887947 */ /* 0x000fea000383ffff */
.L_x_126:
[----:B---3--:R3:W4:Y:S02]  /*a480*/  SYNCS.PHASECHK.TRANS64.TRYWAIT P0, [R12+URZ+0x380], R0 ;  /* 0x000380000c0075a7 */ /* 0x00872400080011ff */
[----:B----4-:R-:W-:Y:S05]  /*a490*/  @!P0 NANOSLEEP.SYNCS 0x989680 ;  /* 0x009896800000895d */ /* 0x010fea0003900000 */
[----:B------:R-:W4:Y:S02]  /*a4a0*/  @!P0 SYNCS.PHASECHK.TRANS64 P0, [R12+URZ+0x380], R0 ;  /* 0x000380000c0085a7 */ /* 0x000f2400080010ff */
[----:B----4-:R-:W-:Y:S05]  /*a4b0*/  @!P0 BRA `(.L_x_126) ;  /* 0xfffffffc00f08947 */ /* 0x010fea000383ffff */
[----:B------:R-:W-:Y:S05]  /*a4c0*/  BRA `(.L_x_280) ;  /* 0xffffffbc009c7947 */ /* 0x000fea000383ffff */
.L_x_129:
[----:B-1----:R-:W-:Y:S07]  /*a4d0*/  MOV R0, UR17 ;  /* 0x0000001100007c02 */ /* 0x002fee0008000f00 */
.L_x_281:
[----:B-1----:R1:W3:Y:S02]  /*a4e0*/  SYNCS.PHASECHK.TRANS64.TRYWAIT P2, [R0+URZ+0x378], R8 ;  /* 0x00037808000075a7 */ /* 0x0022e400080411ff */
[----:B---3--:R-:W-:Y:S05]  /*a4f0*/  @!P2 NANOSLEEP.SYNCS 0x989680 ;  /* 0x009896800000a95d */ /* 0x008fea0003900000 */
[----:B------:R-:W3:Y:S02]  /*a500*/  @!P2 SYNCS.PHASECHK.TRANS64 P2, [R0+URZ+0x378], R8 ;  /* 0x000378080000a5a7 */ /* 0x000ee400080410ff */
[----:B---3--:R-:W-:Y:S05]  /*a510*/  @!P2 BRA `(.L_x_281) ;  /* 0xfffffffc00f0a947 */ /* 0x008fea000383ffff */
[----:B------:R-:W-:Y:S05]  /*a520*/  BRA `(.L_x_128) ;  /* 0xffffffc000fc7947 */ /* 0x000fea000383ffff */
.L_x_132:
[----:B-1----:R-:W-:Y:S07]  /*a530*/  MOV R0, UR17 ;  /* 0x0000001100007c02 */ /* 0x002fee0008000f00 */
.L_x_282:
[----:B-1----:R1:W3:Y:S02]  /*a540*/  SYNCS.PHASECHK.TRANS64.TRYWAIT P0, [R0+URZ+0x368], R6 ;  /* 0x00036806000075a7 */ /* 0x0022e400080011ff */
[----:B---3--:R-:W-:Y:S05]  /*a550*/  @!P0 NANOSLEEP.SYNCS 0x989680 ;  /* 0x009896800000895d */ /* 0x008fea0003900000 */
[----:B------:R-:W3:Y:S02]  /*a560*/  @!P0 SYNCS.PHASECHK.TRANS64 P0, [R0+URZ+0x368], R6 ;  /* 0x00036806000085a7 */ /* 0x000ee400080010ff */
[----:B---3--:R-:W-:Y:S05]  /*a570*/  @!P0 BRA `(.L_x_282) ;  /* 0xfffffffc00f08947 */ /* 0x008fea000383ffff */
[----:B------:R-:W-:Y:S05]  /*a580*/  BRA `(.L_x_283) ;  /* 0xffffffc4004c7947 */ /* 0x000fea000383ffff */
.L_x_135:
[----:B---3--:R3:W1:Y:S02]  /*a590*/  SYNCS.PHASECHK.TRANS64.TRYWAIT P0, [R3+URZ+0x380], R0 ;  /* 0x00038000030075a7 */ /* 0x00866400080011ff */
[----:B-1----:R-:W-:Y:S05]  /*a5a0*/  @!P0 NANOSLEEP.SYNCS 0x989680 ;  /* 0x009896800000895d */ /* 0x002fea0003900000 */
[----:B------:R-:W1:Y:S02]  /*a5b0*/  @!P0 SYNCS.PHASECHK.TRANS64 P0, [R3+URZ+0x380], R0 ;  /* 0x00038000030085a7 */ /* 0x000e6400080010ff */
[----:B-1----:R-:W-:Y:S05]  /*a5c0*/  @!P0 BRA `(.L_x_135) ;  /* 0xfffffffc00f08947 */ /* 0x002fea000383ffff */
[----:B------:R-:W-:Y:S05]  /*a5d0*/  BRA `(.L_x_284) ;  /* 0xffffffc800987947 */ /* 0x000fea000383ffff */
.L_x_146:
[----:B-1----:R-:W-:Y:S04]  /*a5e0*/  MOV R0, UR44 ;  /* 0x0000002c00007c02 */ /* 0x002fe80008000f00 */
[----:B------:R1:W2:Y:S03]  /*a5f0*/  SYNCS.PHASECHK.TRANS64.TRYWAIT P1, [R0+URZ+0x360], R4 ;  /* 0x00036004000075a7 */ /* 0x0002a600080211ff */
[----:B--2---:R-:W-:Y:S05]  /*a600*/  @!P1 NANOSLEEP.SYNCS 0x989680 ;  /* 0x009896800000995d */ /* 0x004fea0003900000 */
[----:B------:R-:W2:Y:S02]  /*a610*/  @!P1 SYNCS.PHASECHK.TRANS64 P1, [R0+URZ+0x360], R4 ;  /* 0x00036004000095a7 */ /* 0x000ea400080210ff */
[----:B--2---:R-:W-:Y:S05]  /*a620*/  @!P1 BRA `(.L_x_146) ;  /* 0xfffffffc00ec9947 */ /* 0x004fea000383ffff */
[----:B------:R-:W-:Y:S05]  /*a630*/  BRA `(.L_x_145) ;  /* 0xffffffd400e87947 */ /* 0x000fea000383ffff */
.L_x_148:
[----:B------:R1:W1:Y:S02]  /*a640*/  SYNCS.PHASECHK.TRANS64.TRYWAIT P1, [R22+URZ+0x3a0], R3 ;  /* 0x0003a003160075a7 */ /* 0x00026400080211ff */
[----:B-1----:R-:W-:Y:S05]  /*a650*/  @!P1 NANOSLEEP.SYNCS 0x989680 ;  /* 0x009896800000995d */ /* 0x002fea0003900000 */
[----:B------:R-:W1:Y:S02]  /*a660*/  @!P1 SYNCS.PHASECHK.TRANS64 P1, [R22+URZ+0x3a0], R3 ;  /* 0x0003a003160095a7 */ /* 0x000e6400080210ff */
[----:B-1----:R-:W-:Y:S05]  /*a670*/  @!P1 BRA `(.L_x_148) ;  /* 0xfffffffc00f09947 */ /* 0x002fea000383ffff */
[----:B------:R-:W-:Y:S05]  /*a680*/  BRA `(.L_x_147) ;  /* 0xffffffd800247947 */ /* 0x000fea000383ffff */
        .weak           $__internal_0_$__cuda_sm10x_tcgen05_guardrail_trap_col_being_dealloced_not_returned_by_alloc
        .type           $__internal_0_$__cuda_sm10x_tcgen05_guardrail_trap_col_being_dealloced_not_returned_by_alloc,@function
        .size           $__internal_0_$__cuda_sm10x_tcgen05_guardrail_trap_col_being_dealloced_not_returned_by_alloc,($__internal_1_$__cuda_sm10x_tcgen05_guardrail_trap_phase_invalid_during_alloc - $__internal_0_$__cuda_sm10x_tcgen05_guardrail_trap_col_being_dealloced_not_returned_by_alloc)
$__internal_0_$__cuda_sm10x_tcgen05_guardrail_trap_col_being_dealloced_not_returned_by_alloc:
[----:B------:R-:W-:Y:S05]  /*a690*/  BPT.TRAP 0x1 ;  /* 0x000000040000795c */ /* 0x000fea0000300000 */
[----:B------:R-:W-:-:S04]  /*a6a0*/  HFMA2 R3, -RZ, RZ, 0, 0 ;  /* 0x00000000ff037431 */ /* 0x000fc800000001ff */
[----:B------:R-:W-:Y:S05]  /*a6b0*/  RET.REL.NODEC R2 `(_ZN7cutlass13device_kernelINS_4gemm6kernel13GemmUniversalIN4cute5tupleIJiiiiEEENS1_10collective13CollectiveMmaINS1_35MainloopSm100TmaUmmaWarpSpecializedILi54ELi2ELi4ENS5_IJNS4_1CILi4EEENSA_ILi2EEENSA_ILi1EEEEEEEENS5_IJNSA_ILi64EEESG_NSA_ILi32EEEEEENS_12float_e5m2_tENS5_IJlSD_lEEESJ_SK_NS4_8TiledMMAINS4_8MMA_AtomIJNS4_10MMA_TraitsINS4_19SM100_MMA_F8F6F4_SSEJSJ_SJ_fSG_SG_NS4_17integral_constantINS4_4UMMA5MajorELSR_0EEESS_NSP_INSQ_7ScaleInELST_0EEESU_EEEEEENS4_6LayoutINS5_IJSD_SD_SD_EEENS5_IJNSA_ILi0EEESZ_SZ_EEEEENS5_IJNS4_10UnderscoreES12_S12_EEEEENS4_23SM90_TMA_LOAD_MULTICASTENS4_14ComposedLayoutINS4_7SwizzleILi1ELi4ELi3EEENS4_18smem_ptr_flag_bitsILi8EEENSX_INS5_IJNSA_ILi8EEESH_EEENS5_IJSH_SD_EEEEEEEvNS4_8identityES15_S1F_vS1G_EENS_8epilogue10collective18CollectiveEpilogueINS1I_23Sm100TmaWarpSpecializedILi1ELi1ELi32ELb0ELb0EEEJSI_NS5_IJNSX_ISG_SD_EES1N_EEESJ_SK_SJ_SK_NS1I_6fusion15FusionCallbacksIS1M_NS1P_17LinearCombinationISJ_fSJ_fLNS_15FloatRoundStyleE2EEESI_S1O_JEEENS4_5SM1004TMEM4LOAD26SM100_TMEM_LOAD_16dp32b32xENS4_13SM90_TMA_LOADENS16_INS17_ILi2ELi4ELi3EEES1A_NSX_INS5_IJS1B_SG_EEENS5_IJSG_SD_EEEEEEENS4_39AutoVectorizingCopyWithAssumedAlignmentILi128EEENS4_14SM90_TMA_STOREES24_S26_S26_EEEvvEEEEvNT_6ParamsE) ;  /* 0xffffff5802507950 */ /* 0x000fea0003c3ffff */
        .weak           $__internal_1_$__cuda_sm10x_tcgen05_guardrail_trap_phase_invalid_during_alloc
        .type           $__internal_1_$__cuda_sm10x_tcgen05_guardrail_trap_phase_invalid_during_alloc,@function
        .size           $__internal_1_$__cuda_sm10x_tcgen05_guardrail_trap_phase_invalid_during_alloc,($__internal_2_$__cuda_sm10x_tcgen05_guardrail_trap_unallocated_columns_being_dealloced - $__internal_1_$__cuda_sm10x_tcgen05_guardrail_trap_phase_invalid_during_alloc)
$__internal_1_$__cuda_sm10x_tcgen05_guardrail_trap_phase_invalid_during_alloc:
[----:B------:R-:W-:Y:S05]  /*a6c0*/  BPT.TRAP 0x1 ;  /* 0x000000040000795c */ /* 0x000fea0000300000 */
[----:B------:R-:W-:-:S04]  /*a6d0*/  MOV R5, 0x0 ;  /* 0x0000000000057802 */ /* 0x000fc80000000f00 */
[----:B------:R-:W-:Y:S05]  /*a6e0*/  RET.REL.NODEC R4 `(_ZN7cutlass13device_kernelINS_4gemm6kernel13GemmUniversalIN4cute5tupleIJiiiiEEENS1_10collective13CollectiveMmaINS1_35MainloopSm100TmaUmmaWarpSpecializedILi54ELi2ELi4ENS5_IJNS4_1CILi4EEENSA_ILi2EEENSA_ILi1EEEEEEEENS5_IJNSA_ILi64EEESG_NSA_ILi32EEEEEENS_12float_e5m2_tENS5_IJlSD_lEEESJ_SK_NS4_8TiledMMAINS4_8MMA_AtomIJNS4_10MMA_TraitsINS4_19SM100_MMA_F8F6F4_SSEJSJ_SJ_fSG_SG_NS4_17integral_constantINS4_4UMMA5MajorELSR_0EEESS_NSP_INSQ_7ScaleInELST_0EEESU_EEEEEENS4_6LayoutINS5_IJSD_SD_SD_EEENS5_IJNSA_ILi0EEESZ_SZ_EEEEENS5_IJNS4_10UnderscoreES12_S12_EEEEENS4_23SM90_TMA_LOAD_MULTICASTENS4_14ComposedLayoutINS4_7SwizzleILi1ELi4ELi3EEENS4_18smem_ptr_flag_bitsILi8EEENSX_INS5_IJNSA_ILi8EEESH_EEENS5_IJSH_SD_EEEEEEEvNS4_8identityES15_S1F_vS1G_EENS_8epilogue10collective18CollectiveEpilogueINS1I_23Sm100TmaWarpSpecializedILi1ELi1ELi32ELb0ELb0EEEJSI_NS5_IJNSX_ISG_SD_EES1N_EEESJ_SK_SJ_SK_NS1I_6fusion15FusionCallbacksIS1M_NS1P_17LinearCombinationISJ_fSJ_fLNS_15FloatRoundStyleE2EEESI_S1O_JEEENS4_5SM1004TMEM4LOAD26SM100_TMEM_LOAD_16dp32b32xENS4_13SM90_TMA_LOADENS16_INS17_ILi2ELi4ELi3EEES1A_NSX_INS5_IJS1B_SG_EEENS5_IJSG_SD_EEEEEEENS4_39AutoVectorizingCopyWithAssumedAlignmentILi128EEENS4_14SM90_TMA_STOREES24_S26_S26_EEEvvEEEEvNT_6ParamsE) ;  /* 0xffffff5804447950 */ /* 0x000fea0003c3ffff */
        .weak           $__internal_2_$__cuda_sm10x_tcgen05_guardrail_trap_unallocated_columns_being_dealloced
        .type           $__internal_2_$__cuda_sm10x_tcgen05_guardrail_trap_unallocated_columns_being_dealloced,@function
        .size           $__internal_2_$__cuda_sm10x_tcgen05_guardrail_trap_unallocated_columns_being_dealloced,(.L_x_286 - $__internal_2_$__cuda_sm10x_tcgen05_guardrail_trap_unallocated_columns_being_dealloced)
$__internal_2_$__cuda_sm10x_tcgen05_guardrail_trap_unallocated_columns_being_dealloced:
[----:B------:R-:W-:Y:S05]  /*a6f0*/  BPT.TRAP 0x1 ;  /* 0x000000040000795c */ /* 0x000fea0000300000 */
[----:B------:R-:W-:-:S04]  /*a700*/  HFMA2 R3, -RZ, RZ, 0, 0 ;  /* 0x00000000ff037431 */ /* 0x000fc800000001ff */
[----:B------:R-:W-:Y:S05]  /*a710*/  RET.REL.NODEC R2 `(_ZN7cutlass13device_kernelINS_4gemm6kernel13GemmUniversalIN4cute5tupleIJiiiiEEENS1_10collective13CollectiveMmaINS1_35MainloopSm100TmaUmmaWarpSpecializedILi54ELi2ELi4ENS5_IJNS4_1CILi4EEENSA_ILi2EEENSA_ILi1EEEEEEEENS5_IJNSA_ILi64EEESG_NSA_ILi32EEEEEENS_12float_e5m2_tENS5_IJlSD_lEEESJ_SK_NS4_8TiledMMAINS4_8MMA_AtomIJNS4_10MMA_TraitsINS4_19SM100_MMA_F8F6F4_SSEJSJ_SJ_fSG_SG_NS4_17integral_constantINS4_4UMMA5MajorELSR_0EEESS_NSP_INSQ_7ScaleInELST_0EEESU_EEEEEENS4_6LayoutINS5_IJSD_SD_SD_EEENS5_IJNSA_ILi0EEESZ_SZ_EEEEENS5_IJNS4_10UnderscoreES12_S12_EEEEENS4_23SM90_TMA_LOAD_MULTICASTENS4_14ComposedLayoutINS4_7SwizzleILi1ELi4ELi3EEENS4_18smem_ptr_flag_bitsILi8EEENSX_INS5_IJNSA_ILi8EEESH_EEENS5_IJSH_SD_EEEEEEEvNS4_8identityES15_S1F_vS1G_EENS_8epilogue10collective18CollectiveEpilogueINS1I_23Sm100TmaWarpSpecializedILi1ELi1ELi32ELb0ELb0EEEJSI_NS5_IJNSX_ISG_SD_EES1N_EEESJ_SK_SJ_SK_NS1I_6fusion15FusionCallbacksIS1M_NS1P_17LinearCombinationISJ_fSJ_fLNS_15FloatRoundStyleE2EEESI_S1O_JEEENS4_5SM1004TMEM4LOAD26SM100_TMEM_LOAD_16dp32b32xENS4_13SM90_TMA_LOADENS16_INS17_ILi2ELi4ELi3EEES1A_NSX_INS5_IJS1B_SG_EEENS5_IJSG_SD_EEEEEEENS4_39AutoVectorizingCopyWithAssumedAlignmentILi128EEENS4_14SM90_TMA_STOREES24_S26_S26_EEEvvEEEEvNT_6ParamsE) ;  /* 0xffffff5802387950 */ /* 0x000fea0003c3ffff */
.L_x_285:
[----:B------:R-:W-:-:S00]  /*a720*/  BRA `(.L_x_285) ;  /* 0xfffffffc00fc7947 */ /* 0x000fc0000383ffff */
[----:B------:R-:W-:-:S00]  /*a730*/  NOP ;  /* 0x0000000000007918 */ /* 0x000fc00000000000 */
        /* <DEDUP_REMOVED lines=12> */
.L_x_286:


//--------------------- .nv.global.init           --------------------------
	.section	.nv.global.init,"aw",@progbits
.nv.global.init:
	.type		$str$27,@object
	.size		$str$27,($str$28 - $str$27)
$str$27:
        /*0000*/ 	.byte	0x28, 0x61, 0x64, 0x64, 0x72, 0x65, 0x73, 0x73, 0x20, 0x26, 0x20, 0x6d, 0x61, 0x73, 0x6b, 0x29
        /*0010*/ 	.byte	0x20, 0x3d, 0x3d, 0x20, 0x30, 0x00
	.type		$str$28,@object
	.size		$str$28,($str$26 - $str$28)
$str$28:
        /*0016*/ 	.byte	0x2f, 0x74, 0x6d, 0x70, 0x2f, 0x63, 0x75, 0x74, 0x6c, 0x61, 0x73, 0x73, 0x5f, 0x73, 0x77, 0x65
        /*0026*/ 	.byte	0x65, 0x70, 0x5f, 0x73, 0x72, 0x63, 0x2f, 0x69, 0x6e, 0x63, 0x6c, 0x75, 0x64, 0x65, 0x2f, 0x63
        /*0036*/ 	.byte	0x75, 0x74, 0x65, 0x2f, 0x70, 0x6f, 0x69, 0x6e, 0x74, 0x65, 0x72, 0x5f, 0x66, 0x6c, 0x61, 0x67
        /*0046*/ 	.byte	0x67, 0x65, 0x64, 0x2e, 0x68, 0x70, 0x70, 0x00
	.type		$str$26,@object
	.size		$str$26,($str$25 - $str$26)
$str$26:
        /*004e*/ 	.byte	0x2f, 0x74, 0x6d, 0x70, 0x2f, 0x63, 0x75, 0x74, 0x6c, 0x61, 0x73, 0x73, 0x5f, 0x73, 0x77, 0x65
        /*005e*/ 	.byte	0x65, 0x70, 0x5f, 0x73, 0x72, 0x63, 0x2f, 0x69, 0x6e, 0x63, 0x6c, 0x75, 0x64, 0x65, 0x2f, 0x63
        /*006e*/ 	.byte	0x75, 0x74, 0x65, 0x2f, 0x61, 0x74, 0x6f, 0x6d, 0x2f, 0x63, 0x6f, 0x70, 0x79, 0x5f, 0x74, 0x72
        /*007e*/ 	.byte	0x61, 0x69, 0x74, 0x73, 0x5f, 0x73, 0x6d, 0x31, 0x30, 0x30, 0x2e, 0x68, 0x70, 0x70, 0x00
	.type		$str$25,@object
	.size		$str$25,(__unnamed_1 - $str$25)
$str$25:
        /*008d*/ 	.byte	0x28, 0x28, 0x75, 0x69, 0x6e, 0x74, 0x33, 0x32, 0x5f, 0x74, 0x28, 0x74, 0x68, 0x72, 0x65, 0x61
        /*009d*/ 	.byte	0x64, 0x49, 0x64, 0x78, 0x2e, 0x78, 0x29, 0x20, 0x2f, 0x20, 0x33, 0x32, 0x29, 0x20, 0x25, 0x20
        /*00ad*/ 	.byte	0x34, 0x29, 0x20, 0x3d, 0x3d, 0x20, 0x28, 0x28, 0x28, 0x74, 0x6d, 0x65, 0x6d, 0x5f, 0x61, 0x64
        /*00bd*/ 	.byte	0x64, 0x72, 0x20, 0x3e, 0x3e, 0x20, 0x31, 0x36, 0x29, 0x20, 0x2f, 0x20, 0x33, 0x32, 0x29, 0x20
        /*00cd*/ 	.byte	0x25, 0x20, 0x34, 0x29, 0x00
	.type		__unnamed_1,@object
	.size		__unnamed_1,(__unnamed_2 - __unnamed_1)
__unnamed_1:
        /*00d2*/ 	.byte	0x61, 0x75, 0x74, 0x6f, 0x20, 0x63, 0x75, 0x74, 0x65, 0x3a, 0x3a, 0x61, 0x73, 0x5f, 0x70, 0x6f
        /* <DEDUP_REMOVED lines=24> */
        /*0262*/ 	.byte	0x3c, 0x34, 0x30, 0x39, 0x36, 0x3e, 0x3e, 0x3e, 0x3e, 0x5d, 0x00
	.type		__unnamed_2,@object
	.size		__unnamed_2,(.L_2 - __unnamed_2)
__unnamed_2:
        /* <DEDUP_REMOVED lines=40> */
        /*04ed*/ 	.byte	0x74, 0x65, 0x3a, 0x3a, 0x43, 0x3c, 0x30, 0x3e, 0x3e, 0x3e, 0x3e, 0x5d, 0x00
.L_2:


//--------------------- .nv.shared._ZN7cutlass13device_kernelINS_4gemm6kernel13GemmUniversalIN4cute5tupleIJiiiiEEENS1_10collective13CollectiveMmaINS1_35MainloopSm100TmaUmmaWarpSpecializedILi54ELi2ELi4ENS5_IJNS4_1CILi4EEENSA_ILi2EEENSA_ILi1EEEEEEEENS5_IJNSA_ILi64EEESG_NSA_ILi32EEEEEENS_12float_e5m2_tENS5_IJlSD_lEEESJ_SK_NS4_8TiledMMAINS4_8MMA_AtomIJNS4_10MMA_TraitsINS4_19SM100_MMA_F8F6F4_SSEJSJ_SJ_fSG_SG_NS4_17integral_constantINS4_4UMMA5MajorELSR_0EEESS_NSP_INSQ_7ScaleInELST_0EEESU_EEEEEENS4_6LayoutINS5_IJSD_SD_SD_EEENS5_IJNSA_ILi0EEESZ_SZ_EEEEENS5_IJNS4_10UnderscoreES12_S12_EEEEENS4_23SM90_TMA_LOAD_MULTICASTENS4_14ComposedLayoutINS4_7SwizzleILi1ELi4ELi3EEENS4_18smem_ptr_flag_bitsILi8EEENSX_INS5_IJNSA_ILi8EEESH_EEENS5_IJSH_SD_EEEEEEEvNS4_8identityES15_S1F_vS1G_EENS_8epilogue10collective18CollectiveEpilogueINS1I_23Sm100TmaWarpSpecializedILi1ELi1ELi32ELb0ELb0EEEJSI_NS5_IJNSX_ISG_SD_EES1N_EEESJ_SK_SJ_SK_NS1I_6fusion15FusionCallbacksIS1M_NS1P_17LinearCombinationISJ_fSJ_fLNS_15FloatRoundStyleE2EEESI_S1O_JEEENS4_5SM1004TMEM4LOAD26SM100_TMEM_LOAD_16dp32b32xENS4_13SM90_TMA_LOADENS16_INS17_ILi2ELi4ELi3EEES1A_NSX_INS5_IJS1B_SG_EEENS5_IJSG_SD_EEEEEEENS4_39AutoVectorizingCopyWithAssumedAlignmentILi128EEENS4_14SM90_TMA_STOREES24_S26_S26_EEEvvEEEEvNT_6ParamsE --------------------------
	.section	.nv.shared._ZN7cutlass13device_kernelINS_4gemm6kernel13GemmUniversalIN4cute5tupleIJiiiiEEENS1_10collective13CollectiveMmaINS1_35MainloopSm100TmaUmmaWarpSpecializedILi54ELi2ELi4ENS5_IJNS4_1CILi4EEENSA_ILi2EEENSA_ILi1EEEEEEEENS5_IJNSA_ILi64EEESG_NSA_ILi32EEEEEENS_12float_e5m2_tENS5_IJlSD_lEEESJ_SK_NS4_8TiledMMAINS4_8MMA_AtomIJNS4_10MMA_TraitsINS4_19SM100_MMA_F8F6F4_SSEJSJ_SJ_fSG_SG_NS4_17integral_constantINS4_4UMMA5MajorELSR_0EEESS_NSP_INSQ_7ScaleInELST_0EEESU_EEEEEENS4_6LayoutINS5_IJSD_SD_SD_EEENS5_IJNSA_ILi0EEESZ_SZ_EEEEENS5_IJNS4_10UnderscoreES12_S12_EEEEENS4_23SM90_TMA_LOAD_MULTICASTENS4_14ComposedLayoutINS4_7SwizzleILi1ELi4ELi3EEENS4_18smem_ptr_flag_bitsILi8EEENSX_INS5_IJNSA_ILi8EEESH_EEENS5_IJSH_SD_EEEEEEEvNS4_8identityES15_S1F_vS1G_EENS_8epilogue10collective18CollectiveEpilogueINS1I_23Sm100TmaWarpSpecializedILi1ELi1ELi32ELb0ELb0EEEJSI_NS5_IJNSX_ISG_SD_EES1N_EEESJ_SK_SJ_SK_NS1I_6fusion15FusionCallbacksIS1M_NS1P_17LinearCombinationISJ_fSJ_fLNS_15FloatRoundStyleE2EEESI_S1O_JEEENS4_5SM1004TMEM4LOAD26SM100_TMEM_LOAD_16dp32b32xENS4_13SM90_TMA_LOADENS16_INS17_ILi2ELi4ELi3EEES1A_NSX_INS5_IJS1B_SG_EEENS5_IJSG_SD_EEEEEEENS4_39AutoVectorizingCopyWithAssumedAlignmentILi128EEENS4_14SM90_TMA_STOREES24_S26_S26_EEEvvEEEEvNT_6ParamsE,"aw",@nobits
	.sectionflags	@""
	.align	16
	.zero		1024


//--------------------- .nv.shared.reserved.0     --------------------------
	.section	.nv.shared.reserved.0,"aw",@nobits
	.weak		__nv_reservedSMEM_offset_0_alias
	.size		__nv_reservedSMEM_offset_0_alias, 0, 64
	.other		__nv_reservedSMEM_offset_0_alias,@"STO_CUDA_RESERVED_SHARED STV_DEFAULT"
__nv_reservedSMEM_offset_0_alias:
	.zero		0
.nv.shared.reserved.0:
	.zero		64
	.weak		__nv_reservedSMEM_tcgen05_partition
	.type		__nv_reservedSMEM_tcgen05_partition,@object
	.size		__nv_reservedSMEM_tcgen05_partition,(.L_0 - __nv_reservedSMEM_tcgen05_partition)
__nv_reservedSMEM_tcgen05_partition:
	.zero		32
.L_0:


//--------------------- .nv.global                --------------------------
	.section	.nv.global,"aw",@nobits
.nv.global:
	.type		_ZN40_INTERNAL_951c5087_4_k_cu_a0ca35c4_174874cute1_E,@object
	.size		_ZN40_INTERNAL_951c5087_4_k_cu_a0ca35c4_174874cute1_E,(_ZN40_INTERNAL_951c5087_4_k_cu_a0ca35c4_174874cuda3std3__45__cpo6cbeginE - _ZN40_INTERNAL_951c5087_4_k_cu_a0ca35c4_174874cute1_E)
_ZN40_INTERNAL_951c5087_4_k_cu_a0ca35c4_174874cute1_E:
	.zero		1
	.type		_ZN40_INTERNAL_951c5087_4_k_cu_a0ca35c4_174874cuda3std3__45__cpo6cbeginE,@object
	.size		_ZN40_INTERNAL_951c5087_4_k_cu_a0ca35c4_174874cuda3std3__45__cpo6cbeginE,(_ZN40_INTERNAL_951c5087_4_k_cu_a0ca35c4_174874cuda3std3__48in_placeE - _ZN40_INTERNAL_951c5087_4_k_cu_a0ca35c4_174874cuda3std3__45__cpo6cbeginE)
_ZN40_INTERNAL_951c5087_4_k_cu_a0ca35c4_174874cuda3std3__45__cpo6cbeginE:
	.zero		1
	.type		_ZN40_INTERNAL_951c5087_4_k_cu_a0ca35c4_174874cuda3std3__48in_placeE,@object
	.size		_ZN40_INTERNAL_951c5087_4_k_cu_a0ca35c4_174874cuda3std3__48in_placeE,(_ZN40_INTERNAL_951c5087_4_k_cu_a0ca35c4_174874cuda3std6ranges3__45__cpo9iter_moveE - _ZN40_INTERNAL_951c5087_4_k_cu_a0ca35c4_174874cuda3std3__48in_placeE)
_ZN40_INTERNAL_951c5087_4_k_cu_a0ca35c4_174874cuda3std3__48in_placeE:
	.zero		1
	.type		_ZN40_INTERNAL_951c5087_4_k_cu_a0ca35c4_174874cuda3std6ranges3__45__cpo9iter_moveE,@object
	.size		_ZN40_INTERNAL_951c5087_4_k_cu_a0ca35c4_174874cuda3std6ranges3__45__cpo9iter_moveE,(_ZN40_INTERNAL_951c5087_4_k_cu_a0ca35c4_174874cuda3std3__45__cpo5beginE - _ZN40_INTERNAL_951c5087_4_k_cu_a0ca35c4_174874cuda3std6ranges3__45__cpo9iter_moveE)
_ZN40_INTERNAL_951c5087_4_k_cu_a0ca35c4_174874cuda3std6ranges3__45__cpo9iter_moveE:
	.zero		1
	.type		_ZN40_INTERNAL_951c5087_4_k_cu_a0ca35c4_174874cuda3std3__45__cpo5beginE,@object
	.size		_ZN40_INTERNAL_951c5087_4_k_cu_a0ca35c4_174874cuda3std3__45__cpo5beginE,(_ZN40_INTERNAL_951c5087_4_k_cu_a0ca35c4_174874cuda3std3__442_GLOBAL__N__951c5087_4_k_cu_a0ca35c4_174876ignoreE - _ZN40_INTERNAL_951c5087_4_k_cu_a0ca35c4_174874cuda3std3__45__cpo5beginE)
_ZN40_INTERNAL_951c5087_4_k_cu_a0ca35c4_174874cuda3std3__45__cpo5beginE:
	.zero		1
	.type		_ZN40_INTERNAL_951c5087_4_k_cu_a0ca35c4_174874cuda3std3__442_GLOBAL__N__951c5087_4_k_cu_a0ca35c4_174876ignoreE,@object
	.size		_ZN40_INTERNAL_951c5087_4_k_cu_a0ca35c4_174874cuda3std3__442_GLOBAL__N__951c5087_4_k_cu_a0ca35c4_174876ignoreE,(_ZN40_INTERNAL_951c5087_4_k_cu_a0ca35c4_174874cute7productE - _ZN40_INTERNAL_951c5087_4_k_cu_a0ca35c4_174874cuda3std3__442_GLOBAL__N__951c5087_4_k_cu_a0ca35c4_174876ignoreE)
_ZN40_INTERNAL_951c5087_4_k_cu_a0ca35c4_174874cuda3std3__442_GLOBAL__N__951c5087_4_k_cu_a0ca35c4_174876ignoreE:
	.zero		1
	.type		_ZN40_INTERNAL_951c5087_4_k_cu_a0ca35c4_174874cute7productE,@object
	.size		_ZN40_INTERNAL_951c5087_4_k_cu_a0ca35c4_174874cute7productE,(_ZN40_INTERNAL_951c5087_4_k_cu_a0ca35c4_174874cuda3std3__45__cpo3endE - _ZN40_INTERNAL_951c5087_4_k_cu_a0ca35c4_174874cute7productE)
_ZN40_INTERNAL_951c5087_4_k_cu_a0ca35c4_174874cute7productE:
	.zero		1
	.type		_ZN40_INTERNAL_951c5087_4_k_cu_a0ca35c4_174874cuda3std3__45__cpo3endE,@object
	.size		_ZN40_INTERNAL_951c5087_4_k_cu_a0ca35c4_174874cuda3std3__45__cpo3endE,(_ZN40_INTERNAL_951c5087_4_k_cu_a0ca35c4_174874cuda3std3__419piecewise_constructE - _ZN40_INTERNAL_951c5087_4_k_cu_a0ca35c4_174874cuda3std3__45__cpo3endE)
_ZN40_INTERNAL_951c5087_4_k_cu_a0ca35c4_174874cuda3std3__45__cpo3endE:
	.zero		1
	.type		_ZN40_INTERNAL_951c5087_4_k_cu_a0ca35c4_174874cuda3std3__419piecewise_constructE,@object
	.size		_ZN40_INTERNAL_951c5087_4_k_cu_a0ca35c4_174874cuda3std3__419piecewise_constructE,(_ZN40_INTERNAL_951c5087_4_k_cu_a0ca35c4_174874cuda3std3__45__cpo4cendE - _ZN40_INTERNAL_951c5087_4_k_cu_a0ca35c4_174874cuda3std3__419piecewise_constructE)
_ZN40_INTERNAL_951c5087_4_k_cu_a0ca35c4_174874cuda3std3__419piecewise_constructE:
	.zero		1
	.type		_ZN40_INTERNAL_951c5087_4_k_cu_a0ca35c4_174874cuda3std3__45__cpo4cendE,@object
	.size		_ZN40_INTERNAL_951c5087_4_k_cu_a0ca35c4_174874cuda3std3__45__cpo4cendE,(_ZN40_INTERNAL_951c5087_4_k_cu_a0ca35c4_174874cuda3std6ranges3__45__cpo4swapE - _ZN40_INTERNAL_951c5087_4_k_cu_a0ca35c4_174874cuda3std3__45__cpo4cendE)
_ZN40_INTERNAL_951c5087_4_k_cu_a0ca35c4_174874cuda3std3__45__cpo4cendE:
	.zero		1
	.type		_ZN40_INTERNAL_951c5087_4_k_cu_a0ca35c4_174874cuda3std6ranges3__45__cpo4swapE,@object
	.size		_ZN40_INTERNAL_951c5087_4_k_cu_a0ca35c4_174874cuda3std6ranges3__45__cpo4swapE,(.L_10 - _ZN40_INTERNAL_951c5087_4_k_cu_a0ca35c4_174874cuda3std6ranges3__45__cpo4swapE)
_ZN40_INTERNAL_951c5087_4_k_cu_a0ca35c4_174874cuda3std6ranges3__45__cpo4swapE:
	.zero		1
.L_10:


//--------------------- .nv.constant0._ZN7cutlass13device_kernelINS_4gemm6kernel13GemmUniversalIN4cute5tupleIJiiiiEEENS1_10collective13CollectiveMmaINS1_35MainloopSm100TmaUmmaWarpSpecializedILi54ELi2ELi4ENS5_IJNS4_1CILi4EEENSA_ILi2EEENSA_ILi1EEEEEEEENS5_IJNSA_ILi64EEESG_NSA_ILi32EEEEEENS_12float_e5m2_tENS5_IJlSD_lEEESJ_SK_NS4_8TiledMMAINS4_8MMA_AtomIJNS4_10MMA_TraitsINS4_19SM100_MMA_F8F6F4_SSEJSJ_SJ_fSG_SG_NS4_17integral_constantINS4_4UMMA5MajorELSR_0EEESS_NSP_INSQ_7ScaleInELST_0EEESU_EEEEEENS4_6LayoutINS5_IJSD_SD_SD_EEENS5_IJNSA_ILi0EEESZ_SZ_EEEEENS5_IJNS4_10UnderscoreES12_S12_EEEEENS4_23SM90_TMA_LOAD_MULTICASTENS4_14ComposedLayoutINS4_7SwizzleILi1ELi4ELi3EEENS4_18smem_ptr_flag_bitsILi8EEENSX_INS5_IJNSA_ILi8EEESH_EEENS5_IJSH_SD_EEEEEEEvNS4_8identityES15_S1F_vS1G_EENS_8epilogue10collective18CollectiveEpilogueINS1I_23Sm100TmaWarpSpecializedILi1ELi1ELi32ELb0ELb0EEEJSI_NS5_IJNSX_ISG_SD_EES1N_EEESJ_SK_SJ_SK_NS1I_6fusion15FusionCallbacksIS1M_NS1P_17LinearCombinationISJ_fSJ_fLNS_15FloatRoundStyleE2EEESI_S1O_JEEENS4_5SM1004TMEM4LOAD26SM100_TMEM_LOAD_16dp32b32xENS4_13SM90_TMA_LOADENS16_INS17_ILi2ELi4ELi3EEES1A_NSX_INS5_IJS1B_SG_EEENS5_IJSG_SD_EEEEEEENS4_39AutoVectorizingCopyWithAssumedAlignmentILi128EEENS4_14SM90_TMA_STOREES24_S26_S26_EEEvvEEEEvNT_6ParamsE --------------------------
	.section	.nv.constant0._ZN7cutlass13device_kernelINS_4gemm6kernel13GemmUniversalIN4cute5tupleIJiiiiEEENS1_10collective13CollectiveMmaINS1_35MainloopSm100TmaUmmaWarpSpecializedILi54ELi2ELi4ENS5_IJNS4_1CILi4EEENSA_ILi2EEENSA_ILi1EEEEEEEENS5_IJNSA_ILi64EEESG_NSA_ILi32EEEEEENS_12float_e5m2_tENS5_IJlSD_lEEESJ_SK_NS4_8TiledMMAINS4_8MMA_AtomIJNS4_10MMA_TraitsINS4_19SM100_MMA_F8F6F4_SSEJSJ_SJ_fSG_SG_NS4_17integral_constantINS4_4UMMA5MajorELSR_0EEESS_NSP_INSQ_7ScaleInELST_0EEESU_EEEEEENS4_6LayoutINS5_IJSD_SD_SD_EEENS5_IJNSA_ILi0EEESZ_SZ_EEEEENS5_IJNS4_10UnderscoreES12_S12_EEEEENS4_23SM90_TMA_LOAD_MULTICASTENS4_14ComposedLayoutINS4_7SwizzleILi1ELi4ELi3EEENS4_18smem_ptr_flag_bitsILi8EEENSX_INS5_IJNSA_ILi8EEESH_EEENS5_IJSH_SD_EEEEEEEvNS4_8identityES15_S1F_vS1G_EENS_8epilogue10collective18CollectiveEpilogueINS1I_23Sm100TmaWarpSpecializedILi1ELi1ELi32ELb0ELb0EEEJSI_NS5_IJNSX_ISG_SD_EES1N_EEESJ_SK_SJ_SK_NS1I_6fusion15FusionCallbacksIS1M_NS1P_17LinearCombinationISJ_fSJ_fLNS_15FloatRoundStyleE2EEESI_S1O_JEEENS4_5SM1004TMEM4LOAD26SM100_TMEM_LOAD_16dp32b32xENS4_13SM90_TMA_LOADENS16_INS17_ILi2ELi4ELi3EEES1A_NSX_INS5_IJS1B_SG_EEENS5_IJSG_SD_EEEEEEENS4_39AutoVectorizingCopyWithAssumedAlignmentILi128EEENS4_14SM90_TMA_STOREES24_S26_S26_EEEvvEEEEvNT_6ParamsE,"a",@progbits
	.sectionflags	@""
	.align	4
.nv.constant0._ZN7cutlass13device_kernelINS_4gemm6kernel13GemmUniversalIN4cute5tupleIJiiiiEEENS1_10collective13CollectiveMmaINS1_35MainloopSm100TmaUmmaWarpSpecializedILi54ELi2ELi4ENS5_IJNS4_1CILi4EEENSA_ILi2EEENSA_ILi1EEEEEEEENS5_IJNSA_ILi64EEESG_NSA_ILi32EEEEEENS_12float_e5m2_tENS5_IJlSD_lEEESJ_SK_NS4_8TiledMMAINS4_8MMA_AtomIJNS4_10MMA_TraitsINS4_19SM100_MMA_F8F6F4_SSEJSJ_SJ_fSG_SG_NS4_17integral_constantINS4_4UMMA5MajorELSR_0EEESS_NSP_INSQ_7ScaleInELST_0EEESU_EEEEEENS4_6LayoutINS5_IJSD_SD_SD_EEENS5_IJNSA_ILi0EEESZ_SZ_EEEEENS5_IJNS4_10UnderscoreES12_S12_EEEEENS4_23SM90_TMA_LOAD_MULTICASTENS4_14ComposedLayoutINS4_7SwizzleILi1ELi4ELi3EEENS4_18smem_ptr_flag_bitsILi8EEENSX_INS5_IJNSA_ILi8EEESH_EEENS5_IJSH_SD_EEEEEEEvNS4_8identityES15_S1F_vS1G_EENS_8epilogue10collective18CollectiveEpilogueINS1I_23Sm100TmaWarpSpecializedILi1ELi1ELi32ELb0ELb0EEEJSI_NS5_IJNSX_ISG_SD_EES1N_EEESJ_SK_SJ_SK_NS1I_6fusion15FusionCallbacksIS1M_NS1P_17LinearCombinationISJ_fSJ_fLNS_15FloatRoundStyleE2EEESI_S1O_JEEENS4_5SM1004TMEM4LOAD26SM100_TMEM_LOAD_16dp32b32xENS4_13SM90_TMA_LOADENS16_INS17_ILi2ELi4ELi3EEES1A_NSX_INS5_IJS1B_SG_EEENS5_IJSG_SD_EEEEEEENS4_39AutoVectorizingCopyWithAssumedAlignmentILi128EEENS4_14SM90_TMA_STOREES24_S26_S26_EEEvvEEEEvNT_6ParamsE:
	.zero		2944


//--------------------- SYMBOLS --------------------------

	.type		.nv.reservedSmem.offset0,@object
	.size		.nv.reservedSmem.offset0,0x4
	.type		.nv.reservedSmem.cap,@object
	.size		.nv.reservedSmem.cap,0x4
	.type		__assertfail,@function
